//
// Generated by NVIDIA NVVM Compiler
//
// Compiler Build ID: CL-36424714
// Cuda compilation tools, release 13.0, V13.0.88
// Based on NVVM 20.0.0
//

.version 9.0
.target sm_100
.address_size 64

	// .globl	capByScalar

.visible .entry capByScalar(
	.param .u32 capByScalar_param_0,
	.param .u64 .ptr .align 1 capByScalar_param_1,
	.param .f32 capByScalar_param_2,
	.param .u64 .ptr .align 1 capByScalar_param_3
)
{
	.reg .pred 	%p<3>;
	.reg .b32 	%r<6>;
	.reg .b32 	%f<4>;
	.reg .b64 	%rd<8>;

	ld.param.u32 	%r2, [capByScalar_param_0];
	ld.param.u64 	%rd1, [capByScalar_param_1];
	ld.param.f32 	%f1, [capByScalar_param_2];
	ld.param.u64 	%rd2, [capByScalar_param_3];
	mov.u32 	%r3, %ctaid.x;
	mov.u32 	%r4, %ntid.x;
	mov.u32 	%r5, %tid.x;
	mad.lo.s32 	%r1, %r3, %r4, %r5;
	setp.ge.s32 	%p1, %r1, %r2;
	@%p1 bra 	$L__BB0_2;
	cvta.to.global.u64 	%rd3, %rd2;
	cvta.to.global.u64 	%rd4, %rd1;
	mul.wide.s32 	%rd5, %r1, 4;
	add.s64 	%rd6, %rd4, %rd5;
	ld.global.f32 	%f2, [%rd6];
	setp.lt.f32 	%p2, %f2, %f1;
	selp.f32 	%f3, %f2, %f1, %p2;
	add.s64 	%rd7, %rd3, %rd5;
	st.global.f32 	[%rd7], %f3;
$L__BB0_2:
	ret;

}
	// .globl	floorByScalar
.visible .entry floorByScalar(
	.param .u32 floorByScalar_param_0,
	.param .u64 .ptr .align 1 floorByScalar_param_1,
	.param .f32 floorByScalar_param_2,
	.param .u64 .ptr .align 1 floorByScalar_param_3
)
{
	.reg .pred 	%p<3>;
	.reg .b32 	%r<6>;
	.reg .b32 	%f<4>;
	.reg .b64 	%rd<8>;

	ld.param.u32 	%r2, [floorByScalar_param_0];
	ld.param.u64 	%rd1, [floorByScalar_param_1];
	ld.param.f32 	%f1, [floorByScalar_param_2];
	ld.param.u64 	%rd2, [floorByScalar_param_3];
	mov.u32 	%r3, %ctaid.x;
	mov.u32 	%r4, %ntid.x;
	mov.u32 	%r5, %tid.x;
	mad.lo.s32 	%r1, %r3, %r4, %r5;
	setp.ge.s32 	%p1, %r1, %r2;
	@%p1 bra 	$L__BB1_2;
	cvta.to.global.u64 	%rd3, %rd2;
	cvta.to.global.u64 	%rd4, %rd1;
	mul.wide.s32 	%rd5, %r1, 4;
	add.s64 	%rd6, %rd4, %rd5;
	ld.global.f32 	%f2, [%rd6];
	setp.gt.f32 	%p2, %f2, %f1;
	selp.f32 	%f3, %f2, %f1, %p2;
	add.s64 	%rd7, %rd3, %rd5;
	st.global.f32 	[%rd7], %f3;
$L__BB1_2:
	ret;

}
	// .globl	addScalar
.visible .entry addScalar(
	.param .u32 addScalar_param_0,
	.param .u64 .ptr .align 1 addScalar_param_1,
	.param .f32 addScalar_param_2,
	.param .u64 .ptr .align 1 addScalar_param_3
)
{
	.reg .pred 	%p<2>;
	.reg .b32 	%r<6>;
	.reg .b32 	%f<4>;
	.reg .b64 	%rd<8>;

	ld.param.u32 	%r2, [addScalar_param_0];
	ld.param.u64 	%rd1, [addScalar_param_1];
	ld.param.f32 	%f1, [addScalar_param_2];
	ld.param.u64 	%rd2, [addScalar_param_3];
	mov.u32 	%r3, %ctaid.x;
	mov.u32 	%r4, %ntid.x;
	mov.u32 	%r5, %tid.x;
	mad.lo.s32 	%r1, %r3, %r4, %r5;
	setp.ge.s32 	%p1, %r1, %r2;
	@%p1 bra 	$L__BB2_2;
	cvta.to.global.u64 	%rd3, %rd1;
	cvta.to.global.u64 	%rd4, %rd2;
	mul.wide.s32 	%rd5, %r1, 4;
	add.s64 	%rd6, %rd3, %rd5;
	ld.global.f32 	%f2, [%rd6];
	add.f32 	%f3, %f1, %f2;
	add.s64 	%rd7, %rd4, %rd5;
	st.global.f32 	[%rd7], %f3;
$L__BB2_2:
	ret;

}
	// .globl	subScalar
.visible .entry subScalar(
	.param .u32 subScalar_param_0,
	.param .u64 .ptr .align 1 subScalar_param_1,
	.param .f32 subScalar_param_2,
	.param .u64 .ptr .align 1 subScalar_param_3
)
{
	.reg .pred 	%p<2>;
	.reg .b32 	%r<6>;
	.reg .b32 	%f<4>;
	.reg .b64 	%rd<8>;

	ld.param.u32 	%r2, [subScalar_param_0];
	ld.param.u64 	%rd1, [subScalar_param_1];
	ld.param.f32 	%f1, [subScalar_param_2];
	ld.param.u64 	%rd2, [subScalar_param_3];
	mov.u32 	%r3, %ctaid.x;
	mov.u32 	%r4, %ntid.x;
	mov.u32 	%r5, %tid.x;
	mad.lo.s32 	%r1, %r3, %r4, %r5;
	setp.ge.s32 	%p1, %r1, %r2;
	@%p1 bra 	$L__BB3_2;
	cvta.to.global.u64 	%rd3, %rd1;
	cvta.to.global.u64 	%rd4, %rd2;
	mul.wide.s32 	%rd5, %r1, 4;
	add.s64 	%rd6, %rd3, %rd5;
	ld.global.f32 	%f2, [%rd6];
	sub.f32 	%f3, %f2, %f1;
	add.s64 	%rd7, %rd4, %rd5;
	st.global.f32 	[%rd7], %f3;
$L__BB3_2:
	ret;

}
	// .globl	multScalar
.visible .entry multScalar(
	.param .u32 multScalar_param_0,
	.param .u64 .ptr .align 1 multScalar_param_1,
	.param .f32 multScalar_param_2,
	.param .u64 .ptr .align 1 multScalar_param_3
)
{
	.reg .pred 	%p<2>;
	.reg .b32 	%r<6>;
	.reg .b32 	%f<4>;
	.reg .b64 	%rd<8>;

	ld.param.u32 	%r2, [multScalar_param_0];
	ld.param.u64 	%rd1, [multScalar_param_1];
	ld.param.f32 	%f1, [multScalar_param_2];
	ld.param.u64 	%rd2, [multScalar_param_3];
	mov.u32 	%r3, %ctaid.x;
	mov.u32 	%r4, %ntid.x;
	mov.u32 	%r5, %tid.x;
	mad.lo.s32 	%r1, %r3, %r4, %r5;
	setp.ge.s32 	%p1, %r1, %r2;
	@%p1 bra 	$L__BB4_2;
	cvta.to.global.u64 	%rd3, %rd1;
	cvta.to.global.u64 	%rd4, %rd2;
	mul.wide.s32 	%rd5, %r1, 4;
	add.s64 	%rd6, %rd3, %rd5;
	ld.global.f32 	%f2, [%rd6];
	mul.f32 	%f3, %f1, %f2;
	add.s64 	%rd7, %rd4, %rd5;
	st.global.f32 	[%rd7], %f3;
$L__BB4_2:
	ret;

}
	// .globl	divScalar
.visible .entry divScalar(
	.param .u32 divScalar_param_0,
	.param .u64 .ptr .align 1 divScalar_param_1,
	.param .f32 divScalar_param_2,
	.param .u64 .ptr .align 1 divScalar_param_3
)
{
	.reg .pred 	%p<2>;
	.reg .b32 	%r<6>;
	.reg .b32 	%f<4>;
	.reg .b64 	%rd<8>;

	ld.param.u32 	%r2, [divScalar_param_0];
	ld.param.u64 	%rd1, [divScalar_param_1];
	ld.param.f32 	%f1, [divScalar_param_2];
	ld.param.u64 	%rd2, [divScalar_param_3];
	mov.u32 	%r3, %ctaid.x;
	mov.u32 	%r4, %ntid.x;
	mov.u32 	%r5, %tid.x;
	mad.lo.s32 	%r1, %r3, %r4, %r5;
	setp.ge.s32 	%p1, %r1, %r2;
	@%p1 bra 	$L__BB5_2;
	cvta.to.global.u64 	%rd3, %rd1;
	cvta.to.global.u64 	%rd4, %rd2;
	mul.wide.s32 	%rd5, %r1, 4;
	add.s64 	%rd6, %rd3, %rd5;
	ld.global.f32 	%f2, [%rd6];
	div.rn.f32 	%f3, %f2, %f1;
	add.s64 	%rd7, %rd4, %rd5;
	st.global.f32 	[%rd7], %f3;
$L__BB5_2:
	ret;

}
	// .globl	squared
.visible .entry squared(
	.param .u32 squared_param_0,
	.param .u64 .ptr .align 1 squared_param_1,
	.param .u64 .ptr .align 1 squared_param_2
)
{
	.reg .pred 	%p<2>;
	.reg .b32 	%r<6>;
	.reg .b32 	%f<3>;
	.reg .b64 	%rd<8>;

	ld.param.u32 	%r2, [squared_param_0];
	ld.param.u64 	%rd1, [squared_param_1];
	ld.param.u64 	%rd2, [squared_param_2];
	mov.u32 	%r3, %ctaid.x;
	mov.u32 	%r4, %ntid.x;
	mov.u32 	%r5, %tid.x;
	mad.lo.s32 	%r1, %r3, %r4, %r5;
	setp.ge.s32 	%p1, %r1, %r2;
	@%p1 bra 	$L__BB6_2;
	cvta.to.global.u64 	%rd3, %rd1;
	cvta.to.global.u64 	%rd4, %rd2;
	mul.wide.s32 	%rd5, %r1, 4;
	add.s64 	%rd6, %rd3, %rd5;
	ld.global.f32 	%f1, [%rd6];
	mul.f32 	%f2, %f1, %f1;
	add.s64 	%rd7, %rd4, %rd5;
	st.global.f32 	[%rd7], %f2;
$L__BB6_2:
	ret;

}
	// .globl	cuPow
.visible .entry cuPow(
	.param .u32 cuPow_param_0,
	.param .u64 .ptr .align 1 cuPow_param_1,
	.param .f32 cuPow_param_2,
	.param .u64 .ptr .align 1 cuPow_param_3
)
{
	.reg .pred 	%p<23>;
	.reg .b32 	%r<20>;
	.reg .b32 	%f<77>;
	.reg .b64 	%rd<9>;

	ld.param.u32 	%r2, [cuPow_param_0];
	ld.param.u64 	%rd1, [cuPow_param_1];
	ld.param.f32 	%f10, [cuPow_param_2];
	ld.param.u64 	%rd2, [cuPow_param_3];
	mov.u32 	%r3, %ctaid.x;
	mov.u32 	%r4, %ntid.x;
	mov.u32 	%r5, %tid.x;
	mad.lo.s32 	%r1, %r3, %r4, %r5;
	setp.ge.s32 	%p1, %r1, %r2;
	mov.f32 	%f76, 0f3F800000;
	@%p1 bra 	$L__BB7_10;
	cvta.to.global.u64 	%rd3, %rd1;
	mul.wide.s32 	%rd4, %r1, 4;
	add.s64 	%rd5, %rd3, %rd4;
	ld.global.f32 	%f1, [%rd5];
	mul.f32 	%f12, %f10, 0f3F000000;
	cvt.rzi.f32.f32 	%f13, %f12;
	add.f32 	%f14, %f13, %f13;
	sub.f32 	%f15, %f10, %f14;
	abs.f32 	%f2, %f15;
	abs.f32 	%f3, %f1;
	setp.lt.f32 	%p2, %f3, 0f00800000;
	mul.f32 	%f16, %f3, 0f4B800000;
	selp.f32 	%f17, %f16, %f3, %p2;
	selp.f32 	%f18, 0fC1C00000, 0f00000000, %p2;
	mov.b32 	%r6, %f17;
	add.s32 	%r7, %r6, -1060439283;
	and.b32  	%r8, %r7, -8388608;
	sub.s32 	%r9, %r6, %r8;
	mov.b32 	%f19, %r9;
	cvt.rn.f32.s32 	%f20, %r8;
	fma.rn.f32 	%f21, %f20, 0f34000000, %f18;
	add.f32 	%f22, %f19, 0fBF800000;
	add.f32 	%f23, %f19, 0f3F800000;
	rcp.approx.ftz.f32 	%f24, %f23;
	add.f32 	%f25, %f22, %f22;
	mul.f32 	%f26, %f25, %f24;
	mul.f32 	%f27, %f26, %f26;
	sub.f32 	%f28, %f22, %f26;
	add.f32 	%f29, %f28, %f28;
	neg.f32 	%f30, %f26;
	fma.rn.f32 	%f31, %f30, %f22, %f29;
	mul.rn.f32 	%f32, %f24, %f31;
	fma.rn.f32 	%f33, %f27, 0f3A2C32E4, 0f3B52E7DB;
	fma.rn.f32 	%f34, %f33, %f27, 0f3C93BB73;
	fma.rn.f32 	%f35, %f34, %f27, 0f3DF6384F;
	mul.rn.f32 	%f36, %f35, %f27;
	fma.rn.f32 	%f37, %f26, 0f3FB8AA3B, %f21;
	sub.f32 	%f38, %f21, %f37;
	fma.rn.f32 	%f39, %f26, 0f3FB8AA3B, %f38;
	fma.rn.f32 	%f40, %f32, 0f3FB8AA3B, %f39;
	fma.rn.f32 	%f41, %f26, 0f32A55E34, %f40;
	mul.f32 	%f42, %f36, 0f40400000;
	fma.rn.f32 	%f43, %f42, %f32, %f41;
	fma.rn.f32 	%f44, %f36, %f26, %f43;
	add.rn.f32 	%f45, %f37, %f44;
	neg.f32 	%f46, %f37;
	add.rn.f32 	%f47, %f45, %f46;
	neg.f32 	%f48, %f47;
	add.rn.f32 	%f49, %f44, %f48;
	mul.rn.f32 	%f50, %f45, %f10;
	neg.f32 	%f51, %f50;
	fma.rn.f32 	%f52, %f45, %f10, %f51;
	fma.rn.f32 	%f53, %f49, %f10, %f52;
	cvt.rni.f32.f32 	%f54, %f50;
	sub.f32 	%f55, %f50, %f54;
	add.f32 	%f56, %f55, %f53;
	fma.rn.f32 	%f57, %f56, 0f391FCB8E, 0f3AAF85ED;
	fma.rn.f32 	%f58, %f57, %f56, 0f3C1D9856;
	fma.rn.f32 	%f59, %f58, %f56, 0f3D6357BB;
	fma.rn.f32 	%f60, %f59, %f56, 0f3E75FDEC;
	fma.rn.f32 	%f61, %f60, %f56, 0f3F317218;
	fma.rn.f32 	%f62, %f61, %f56, 0f3F800000;
	cvt.rzi.s32.f32 	%r10, %f54;
	setp.gt.f32 	%p3, %f54, 0f00000000;
	selp.b32 	%r11, 0, -2097152000, %p3;
	add.s32 	%r12, %r11, 2130706432;
	mov.b32 	%f63, %r12;
	mul.f32 	%f64, %f62, %f63;
	shl.b32 	%r13, %r10, 23;
	sub.s32 	%r14, %r13, %r11;
	mov.b32 	%f65, %r14;
	mul.f32 	%f66, %f64, %f65;
	abs.f32 	%f67, %f50;
	setp.gt.f32 	%p4, %f67, 0f43180000;
	setp.lt.f32 	%p5, %f50, 0f00000000;
	selp.f32 	%f68, 0f00000000, 0f7F800000, %p5;
	selp.f32 	%f4, %f68, %f66, %p4;
	setp.eq.f32 	%p6, %f1, 0f3F800000;
	setp.eq.f32 	%p7, %f10, 0f00000000;
	or.pred  	%p8, %p7, %p6;
	@%p8 bra 	$L__BB7_9;
	setp.num.f32 	%p9, %f3, %f3;
	abs.f32 	%f69, %f10;
	setp.num.f32 	%p10, %f69, %f69;
	and.pred  	%p11, %p9, %p10;
	@%p11 bra 	$L__BB7_4;
	add.rn.f32 	%f76, %f1, %f10;
	bra.uni 	$L__BB7_9;
$L__BB7_4:
	setp.neu.f32 	%p12, %f1, 0f00000000;
	setp.neu.f32 	%p13, %f3, 0f7F800000;
	and.pred  	%p14, %p12, %p13;
	@%p14 bra 	$L__BB7_6;
	setp.neu.f32 	%p21, %f2, 0f3F800000;
	add.f32 	%f74, %f1, %f1;
	mov.b32 	%r15, %f74;
	setp.lt.f32 	%p22, %f10, 0f00000000;
	xor.b32  	%r16, %r15, 2139095040;
	selp.b32 	%r17, %r16, %r15, %p22;
	and.b32  	%r18, %r17, 2147483647;
	selp.b32 	%r19, %r18, %r17, %p21;
	mov.b32 	%f76, %r19;
	bra.uni 	$L__BB7_9;
$L__BB7_6:
	setp.eq.f32 	%p15, %f1, 0fBF800000;
	setp.eq.f32 	%p16, %f69, 0f7F800000;
	and.pred  	%p17, %p15, %p16;
	@%p17 bra 	$L__BB7_9;
	setp.geu.f32 	%p18, %f1, 0f00000000;
	mov.f32 	%f76, %f4;
	@%p18 bra 	$L__BB7_9;
	setp.neu.f32 	%p19, %f2, 0f3F800000;
	neg.f32 	%f71, %f4;
	selp.f32 	%f72, %f4, %f71, %p19;
	cvt.rmi.f32.f32 	%f73, %f10;
	setp.neu.f32 	%p20, %f10, %f73;
	selp.f32 	%f76, 0f7FFFFFFF, %f72, %p20;
$L__BB7_9:
	cvta.to.global.u64 	%rd6, %rd2;
	add.s64 	%rd8, %rd6, %rd4;
	st.global.f32 	[%rd8], %f76;
$L__BB7_10:
	ret;

}
	// .globl	cuSqrt
.visible .entry cuSqrt(
	.param .u32 cuSqrt_param_0,
	.param .u64 .ptr .align 1 cuSqrt_param_1,
	.param .u64 .ptr .align 1 cuSqrt_param_2
)
{
	.reg .pred 	%p<2>;
	.reg .b32 	%r<6>;
	.reg .b32 	%f<3>;
	.reg .b64 	%rd<8>;

	ld.param.u32 	%r2, [cuSqrt_param_0];
	ld.param.u64 	%rd1, [cuSqrt_param_1];
	ld.param.u64 	%rd2, [cuSqrt_param_2];
	mov.u32 	%r3, %ctaid.x;
	mov.u32 	%r4, %ntid.x;
	mov.u32 	%r5, %tid.x;
	mad.lo.s32 	%r1, %r3, %r4, %r5;
	setp.ge.s32 	%p1, %r1, %r2;
	@%p1 bra 	$L__BB8_2;
	cvta.to.global.u64 	%rd3, %rd1;
	cvta.to.global.u64 	%rd4, %rd2;
	mul.wide.s32 	%rd5, %r1, 4;
	add.s64 	%rd6, %rd3, %rd5;
	ld.global.f32 	%f1, [%rd6];
	sqrt.rn.f32 	%f2, %f1;
	add.s64 	%rd7, %rd4, %rd5;
	st.global.f32 	[%rd7], %f2;
$L__BB8_2:
	ret;

}
	// .globl	cuExp
.visible .entry cuExp(
	.param .u32 cuExp_param_0,
	.param .u64 .ptr .align 1 cuExp_param_1,
	.param .u64 .ptr .align 1 cuExp_param_2
)
{
	.reg .pred 	%p<2>;
	.reg .b32 	%r<8>;
	.reg .b32 	%f<14>;
	.reg .b64 	%rd<8>;

	ld.param.u32 	%r2, [cuExp_param_0];
	ld.param.u64 	%rd1, [cuExp_param_1];
	ld.param.u64 	%rd2, [cuExp_param_2];
	mov.u32 	%r3, %ctaid.x;
	mov.u32 	%r4, %ntid.x;
	mov.u32 	%r5, %tid.x;
	mad.lo.s32 	%r1, %r3, %r4, %r5;
	setp.ge.s32 	%p1, %r1, %r2;
	@%p1 bra 	$L__BB9_2;
	cvta.to.global.u64 	%rd3, %rd1;
	cvta.to.global.u64 	%rd4, %rd2;
	mul.wide.s32 	%rd5, %r1, 4;
	add.s64 	%rd6, %rd3, %rd5;
	ld.global.f32 	%f1, [%rd6];
	fma.rn.f32 	%f2, %f1, 0f3BBB989D, 0f3F000000;
	cvt.sat.f32.f32 	%f3, %f2;
	mov.f32 	%f4, 0f4B400001;
	mov.f32 	%f5, 0f437C0000;
	fma.rm.f32 	%f6, %f3, %f5, %f4;
	add.f32 	%f7, %f6, 0fCB40007F;
	neg.f32 	%f8, %f7;
	fma.rn.f32 	%f9, %f1, 0f3FB8AA3B, %f8;
	fma.rn.f32 	%f10, %f1, 0f32A57060, %f9;
	mov.b32 	%r6, %f6;
	shl.b32 	%r7, %r6, 23;
	mov.b32 	%f11, %r7;
	ex2.approx.ftz.f32 	%f12, %f10;
	mul.f32 	%f13, %f12, %f11;
	add.s64 	%rd7, %rd4, %rd5;
	st.global.f32 	[%rd7], %f13;
$L__BB9_2:
	ret;

}
	// .globl	cuLog
.visible .entry cuLog(
	.param .u32 cuLog_param_0,
	.param .u64 .ptr .align 1 cuLog_param_1,
	.param .u64 .ptr .align 1 cuLog_param_2
)
{
	.reg .pred 	%p<5>;
	.reg .b32 	%r<10>;
	.reg .b32 	%f<23>;
	.reg .b64 	%rd<8>;

	ld.param.u32 	%r2, [cuLog_param_0];
	ld.param.u64 	%rd1, [cuLog_param_1];
	ld.param.u64 	%rd2, [cuLog_param_2];
	mov.u32 	%r3, %ctaid.x;
	mov.u32 	%r4, %ntid.x;
	mov.u32 	%r5, %tid.x;
	mad.lo.s32 	%r1, %r3, %r4, %r5;
	setp.ge.s32 	%p1, %r1, %r2;
	@%p1 bra 	$L__BB10_2;
	cvta.to.global.u64 	%rd3, %rd1;
	cvta.to.global.u64 	%rd4, %rd2;
	mul.wide.s32 	%rd5, %r1, 4;
	add.s64 	%rd6, %rd3, %rd5;
	ld.global.f32 	%f1, [%rd6];
	setp.lt.f32 	%p2, %f1, 0f00800000;
	mul.f32 	%f2, %f1, 0f4B000000;
	selp.f32 	%f3, %f2, %f1, %p2;
	selp.f32 	%f4, 0fC1B80000, 0f00000000, %p2;
	mov.b32 	%r6, %f3;
	add.s32 	%r7, %r6, -1059760811;
	and.b32  	%r8, %r7, -8388608;
	sub.s32 	%r9, %r6, %r8;
	mov.b32 	%f5, %r9;
	cvt.rn.f32.s32 	%f6, %r8;
	fma.rn.f32 	%f7, %f6, 0f34000000, %f4;
	add.f32 	%f8, %f5, 0fBF800000;
	fma.rn.f32 	%f9, %f8, 0fBE055027, 0f3E1039F6;
	fma.rn.f32 	%f10, %f9, %f8, 0fBDF8CDCC;
	fma.rn.f32 	%f11, %f10, %f8, 0f3E0F2955;
	fma.rn.f32 	%f12, %f11, %f8, 0fBE2AD8B9;
	fma.rn.f32 	%f13, %f12, %f8, 0f3E4CED0B;
	fma.rn.f32 	%f14, %f13, %f8, 0fBE7FFF22;
	fma.rn.f32 	%f15, %f14, %f8, 0f3EAAAA78;
	fma.rn.f32 	%f16, %f15, %f8, 0fBF000000;
	mul.f32 	%f17, %f8, %f16;
	fma.rn.f32 	%f18, %f17, %f8, %f8;
	fma.rn.f32 	%f19, %f7, 0f3F317218, %f18;
	setp.gt.u32 	%p3, %r6, 2139095039;
	fma.rn.f32 	%f20, %f3, 0f7F800000, 0f7F800000;
	selp.f32 	%f21, %f20, %f19, %p3;
	setp.eq.f32 	%p4, %f3, 0f00000000;
	selp.f32 	%f22, 0fFF800000, %f21, %p4;
	add.s64 	%rd7, %rd4, %rd5;
	st.global.f32 	[%rd7], %f22;
$L__BB10_2:
	ret;

}
	// .globl	invert
.visible .entry invert(
	.param .u32 invert_param_0,
	.param .u64 .ptr .align 1 invert_param_1,
	.param .u64 .ptr .align 1 invert_param_2
)
{
	.reg .pred 	%p<2>;
	.reg .b32 	%r<6>;
	.reg .b32 	%f<3>;
	.reg .b64 	%rd<8>;

	ld.param.u32 	%r2, [invert_param_0];
	ld.param.u64 	%rd1, [invert_param_1];
	ld.param.u64 	%rd2, [invert_param_2];
	mov.u32 	%r3, %ctaid.x;
	mov.u32 	%r4, %ntid.x;
	mov.u32 	%r5, %tid.x;
	mad.lo.s32 	%r1, %r3, %r4, %r5;
	setp.ge.s32 	%p1, %r1, %r2;
	@%p1 bra 	$L__BB11_2;
	cvta.to.global.u64 	%rd3, %rd1;
	cvta.to.global.u64 	%rd4, %rd2;
	mul.wide.s32 	%rd5, %r1, 4;
	add.s64 	%rd6, %rd3, %rd5;
	ld.global.f32 	%f1, [%rd6];
	rcp.rn.f32 	%f2, %f1;
	add.s64 	%rd7, %rd4, %rd5;
	st.global.f32 	[%rd7], %f2;
$L__BB11_2:
	ret;

}
	// .globl	cuAbs
.visible .entry cuAbs(
	.param .u32 cuAbs_param_0,
	.param .u64 .ptr .align 1 cuAbs_param_1,
	.param .u64 .ptr .align 1 cuAbs_param_2
)
{
	.reg .pred 	%p<2>;
	.reg .b32 	%r<6>;
	.reg .b32 	%f<3>;
	.reg .b64 	%rd<8>;

	ld.param.u32 	%r2, [cuAbs_param_0];
	ld.param.u64 	%rd1, [cuAbs_param_1];
	ld.param.u64 	%rd2, [cuAbs_param_2];
	mov.u32 	%r3, %ctaid.x;
	mov.u32 	%r4, %ntid.x;
	mov.u32 	%r5, %tid.x;
	mad.lo.s32 	%r1, %r3, %r4, %r5;
	setp.ge.s32 	%p1, %r1, %r2;
	@%p1 bra 	$L__BB12_2;
	cvta.to.global.u64 	%rd3, %rd1;
	cvta.to.global.u64 	%rd4, %rd2;
	mul.wide.s32 	%rd5, %r1, 4;
	add.s64 	%rd6, %rd3, %rd5;
	ld.global.f32 	%f1, [%rd6];
	abs.f32 	%f2, %f1;
	add.s64 	%rd7, %rd4, %rd5;
	st.global.f32 	[%rd7], %f2;
$L__BB12_2:
	ret;

}
	// .globl	cap
.visible .entry cap(
	.param .u32 cap_param_0,
	.param .u64 .ptr .align 1 cap_param_1,
	.param .u64 .ptr .align 1 cap_param_2,
	.param .u64 .ptr .align 1 cap_param_3
)
{
	.reg .pred 	%p<3>;
	.reg .b32 	%r<6>;
	.reg .b32 	%f<4>;
	.reg .b64 	%rd<11>;

	ld.param.u32 	%r2, [cap_param_0];
	ld.param.u64 	%rd1, [cap_param_1];
	ld.param.u64 	%rd2, [cap_param_2];
	ld.param.u64 	%rd3, [cap_param_3];
	mov.u32 	%r3, %ctaid.x;
	mov.u32 	%r4, %ntid.x;
	mov.u32 	%r5, %tid.x;
	mad.lo.s32 	%r1, %r3, %r4, %r5;
	setp.ge.s32 	%p1, %r1, %r2;
	@%p1 bra 	$L__BB13_2;
	cvta.to.global.u64 	%rd4, %rd3;
	cvta.to.global.u64 	%rd5, %rd1;
	cvta.to.global.u64 	%rd6, %rd2;
	mul.wide.s32 	%rd7, %r1, 4;
	add.s64 	%rd8, %rd5, %rd7;
	ld.global.f32 	%f1, [%rd8];
	add.s64 	%rd9, %rd6, %rd7;
	ld.global.f32 	%f2, [%rd9];
	setp.lt.f32 	%p2, %f1, %f2;
	selp.f32 	%f3, %f1, %f2, %p2;
	add.s64 	%rd10, %rd4, %rd7;
	st.global.f32 	[%rd10], %f3;
$L__BB13_2:
	ret;

}
	// .globl	cuFloor
.visible .entry cuFloor(
	.param .u32 cuFloor_param_0,
	.param .u64 .ptr .align 1 cuFloor_param_1,
	.param .u64 .ptr .align 1 cuFloor_param_2,
	.param .u64 .ptr .align 1 cuFloor_param_3
)
{
	.reg .pred 	%p<3>;
	.reg .b32 	%r<6>;
	.reg .b32 	%f<4>;
	.reg .b64 	%rd<11>;

	ld.param.u32 	%r2, [cuFloor_param_0];
	ld.param.u64 	%rd1, [cuFloor_param_1];
	ld.param.u64 	%rd2, [cuFloor_param_2];
	ld.param.u64 	%rd3, [cuFloor_param_3];
	mov.u32 	%r3, %ctaid.x;
	mov.u32 	%r4, %ntid.x;
	mov.u32 	%r5, %tid.x;
	mad.lo.s32 	%r1, %r3, %r4, %r5;
	setp.ge.s32 	%p1, %r1, %r2;
	@%p1 bra 	$L__BB14_2;
	cvta.to.global.u64 	%rd4, %rd3;
	cvta.to.global.u64 	%rd5, %rd1;
	cvta.to.global.u64 	%rd6, %rd2;
	mul.wide.s32 	%rd7, %r1, 4;
	add.s64 	%rd8, %rd5, %rd7;
	ld.global.f32 	%f1, [%rd8];
	add.s64 	%rd9, %rd6, %rd7;
	ld.global.f32 	%f2, [%rd9];
	setp.gt.f32 	%p2, %f1, %f2;
	selp.f32 	%f3, %f1, %f2, %p2;
	add.s64 	%rd10, %rd4, %rd7;
	st.global.f32 	[%rd10], %f3;
$L__BB14_2:
	ret;

}
	// .globl	add
.visible .entry add(
	.param .u32 add_param_0,
	.param .u64 .ptr .align 1 add_param_1,
	.param .u64 .ptr .align 1 add_param_2,
	.param .u64 .ptr .align 1 add_param_3
)
{
	.reg .pred 	%p<2>;
	.reg .b32 	%r<6>;
	.reg .b32 	%f<4>;
	.reg .b64 	%rd<11>;

	ld.param.u32 	%r2, [add_param_0];
	ld.param.u64 	%rd1, [add_param_1];
	ld.param.u64 	%rd2, [add_param_2];
	ld.param.u64 	%rd3, [add_param_3];
	mov.u32 	%r3, %ctaid.x;
	mov.u32 	%r4, %ntid.x;
	mov.u32 	%r5, %tid.x;
	mad.lo.s32 	%r1, %r3, %r4, %r5;
	setp.ge.s32 	%p1, %r1, %r2;
	@%p1 bra 	$L__BB15_2;
	cvta.to.global.u64 	%rd4, %rd1;
	cvta.to.global.u64 	%rd5, %rd2;
	cvta.to.global.u64 	%rd6, %rd3;
	mul.wide.s32 	%rd7, %r1, 4;
	add.s64 	%rd8, %rd4, %rd7;
	ld.global.f32 	%f1, [%rd8];
	add.s64 	%rd9, %rd5, %rd7;
	ld.global.f32 	%f2, [%rd9];
	add.f32 	%f3, %f1, %f2;
	add.s64 	%rd10, %rd6, %rd7;
	st.global.f32 	[%rd10], %f3;
$L__BB15_2:
	ret;

}
	// .globl	sub
.visible .entry sub(
	.param .u32 sub_param_0,
	.param .u64 .ptr .align 1 sub_param_1,
	.param .u64 .ptr .align 1 sub_param_2,
	.param .u64 .ptr .align 1 sub_param_3
)
{
	.reg .pred 	%p<2>;
	.reg .b32 	%r<6>;
	.reg .b32 	%f<4>;
	.reg .b64 	%rd<11>;

	ld.param.u32 	%r2, [sub_param_0];
	ld.param.u64 	%rd1, [sub_param_1];
	ld.param.u64 	%rd2, [sub_param_2];
	ld.param.u64 	%rd3, [sub_param_3];
	mov.u32 	%r3, %ctaid.x;
	mov.u32 	%r4, %ntid.x;
	mov.u32 	%r5, %tid.x;
	mad.lo.s32 	%r1, %r3, %r4, %r5;
	setp.ge.s32 	%p1, %r1, %r2;
	@%p1 bra 	$L__BB16_2;
	cvta.to.global.u64 	%rd4, %rd1;
	cvta.to.global.u64 	%rd5, %rd2;
	cvta.to.global.u64 	%rd6, %rd3;
	mul.wide.s32 	%rd7, %r1, 4;
	add.s64 	%rd8, %rd4, %rd7;
	ld.global.f32 	%f1, [%rd8];
	add.s64 	%rd9, %rd5, %rd7;
	ld.global.f32 	%f2, [%rd9];
	sub.f32 	%f3, %f1, %f2;
	add.s64 	%rd10, %rd6, %rd7;
	st.global.f32 	[%rd10], %f3;
$L__BB16_2:
	ret;

}
	// .globl	mult
.visible .entry mult(
	.param .u32 mult_param_0,
	.param .u64 .ptr .align 1 mult_param_1,
	.param .u64 .ptr .align 1 mult_param_2,
	.param .u64 .ptr .align 1 mult_param_3
)
{
	.reg .pred 	%p<2>;
	.reg .b32 	%r<6>;
	.reg .b32 	%f<4>;
	.reg .b64 	%rd<11>;

	ld.param.u32 	%r2, [mult_param_0];
	ld.param.u64 	%rd1, [mult_param_1];
	ld.param.u64 	%rd2, [mult_param_2];
	ld.param.u64 	%rd3, [mult_param_3];
	mov.u32 	%r3, %ctaid.x;
	mov.u32 	%r4, %ntid.x;
	mov.u32 	%r5, %tid.x;
	mad.lo.s32 	%r1, %r3, %r4, %r5;
	setp.ge.s32 	%p1, %r1, %r2;
	@%p1 bra 	$L__BB17_2;
	cvta.to.global.u64 	%rd4, %rd1;
	cvta.to.global.u64 	%rd5, %rd2;
	cvta.to.global.u64 	%rd6, %rd3;
	mul.wide.s32 	%rd7, %r1, 4;
	add.s64 	%rd8, %rd4, %rd7;
	ld.global.f32 	%f1, [%rd8];
	add.s64 	%rd9, %rd5, %rd7;
	ld.global.f32 	%f2, [%rd9];
	mul.f32 	%f3, %f1, %f2;
	add.s64 	%rd10, %rd6, %rd7;
	st.global.f32 	[%rd10], %f3;
$L__BB17_2:
	ret;

}
	// .globl	cuDiv
.visible .entry cuDiv(
	.param .u32 cuDiv_param_0,
	.param .u64 .ptr .align 1 cuDiv_param_1,
	.param .u64 .ptr .align 1 cuDiv_param_2,
	.param .u64 .ptr .align 1 cuDiv_param_3
)
{
	.reg .pred 	%p<2>;
	.reg .b32 	%r<6>;
	.reg .b32 	%f<4>;
	.reg .b64 	%rd<11>;

	ld.param.u32 	%r2, [cuDiv_param_0];
	ld.param.u64 	%rd1, [cuDiv_param_1];
	ld.param.u64 	%rd2, [cuDiv_param_2];
	ld.param.u64 	%rd3, [cuDiv_param_3];
	mov.u32 	%r3, %ctaid.x;
	mov.u32 	%r4, %ntid.x;
	mov.u32 	%r5, %tid.x;
	mad.lo.s32 	%r1, %r3, %r4, %r5;
	setp.ge.s32 	%p1, %r1, %r2;
	@%p1 bra 	$L__BB18_2;
	cvta.to.global.u64 	%rd4, %rd1;
	cvta.to.global.u64 	%rd5, %rd2;
	cvta.to.global.u64 	%rd6, %rd3;
	mul.wide.s32 	%rd7, %r1, 4;
	add.s64 	%rd8, %rd4, %rd7;
	ld.global.f32 	%f1, [%rd8];
	add.s64 	%rd9, %rd5, %rd7;
	ld.global.f32 	%f2, [%rd9];
	div.rn.f32 	%f3, %f1, %f2;
	add.s64 	%rd10, %rd6, %rd7;
	st.global.f32 	[%rd10], %f3;
$L__BB18_2:
	ret;

}
	// .globl	accrue
.visible .entry accrue(
	.param .u32 accrue_param_0,
	.param .u64 .ptr .align 1 accrue_param_1,
	.param .u64 .ptr .align 1 accrue_param_2,
	.param .f32 accrue_param_3,
	.param .u64 .ptr .align 1 accrue_param_4
)
{
	.reg .pred 	%p<2>;
	.reg .b32 	%r<6>;
	.reg .b32 	%f<6>;
	.reg .b64 	%rd<11>;

	ld.param.u32 	%r2, [accrue_param_0];
	ld.param.u64 	%rd1, [accrue_param_1];
	ld.param.u64 	%rd2, [accrue_param_2];
	ld.param.f32 	%f1, [accrue_param_3];
	ld.param.u64 	%rd3, [accrue_param_4];
	mov.u32 	%r3, %ctaid.x;
	mov.u32 	%r4, %ntid.x;
	mov.u32 	%r5, %tid.x;
	mad.lo.s32 	%r1, %r3, %r4, %r5;
	setp.ge.s32 	%p1, %r1, %r2;
	@%p1 bra 	$L__BB19_2;
	cvta.to.global.u64 	%rd4, %rd1;
	cvta.to.global.u64 	%rd5, %rd2;
	cvta.to.global.u64 	%rd6, %rd3;
	mul.wide.s32 	%rd7, %r1, 4;
	add.s64 	%rd8, %rd4, %rd7;
	ld.global.f32 	%f2, [%rd8];
	add.s64 	%rd9, %rd5, %rd7;
	ld.global.f32 	%f3, [%rd9];
	fma.rn.f32 	%f4, %f1, %f3, 0f3F800000;
	mul.f32 	%f5, %f2, %f4;
	add.s64 	%rd10, %rd6, %rd7;
	st.global.f32 	[%rd10], %f5;
$L__BB19_2:
	ret;

}
	// .globl	discount
.visible .entry discount(
	.param .u32 discount_param_0,
	.param .u64 .ptr .align 1 discount_param_1,
	.param .u64 .ptr .align 1 discount_param_2,
	.param .f32 discount_param_3,
	.param .u64 .ptr .align 1 discount_param_4
)
{
	.reg .pred 	%p<2>;
	.reg .b32 	%r<6>;
	.reg .b32 	%f<6>;
	.reg .b64 	%rd<11>;

	ld.param.u32 	%r2, [discount_param_0];
	ld.param.u64 	%rd1, [discount_param_1];
	ld.param.u64 	%rd2, [discount_param_2];
	ld.param.f32 	%f1, [discount_param_3];
	ld.param.u64 	%rd3, [discount_param_4];
	mov.u32 	%r3, %ctaid.x;
	mov.u32 	%r4, %ntid.x;
	mov.u32 	%r5, %tid.x;
	mad.lo.s32 	%r1, %r3, %r4, %r5;
	setp.ge.s32 	%p1, %r1, %r2;
	@%p1 bra 	$L__BB20_2;
	cvta.to.global.u64 	%rd4, %rd1;
	cvta.to.global.u64 	%rd5, %rd2;
	cvta.to.global.u64 	%rd6, %rd3;
	mul.wide.s32 	%rd7, %r1, 4;
	add.s64 	%rd8, %rd4, %rd7;
	ld.global.f32 	%f2, [%rd8];
	add.s64 	%rd9, %rd5, %rd7;
	ld.global.f32 	%f3, [%rd9];
	fma.rn.f32 	%f4, %f1, %f3, 0f3F800000;
	div.rn.f32 	%f5, %f2, %f4;
	add.s64 	%rd10, %rd6, %rd7;
	st.global.f32 	[%rd10], %f5;
$L__BB20_2:
	ret;

}
	// .globl	addProduct
.visible .entry addProduct(
	.param .u32 addProduct_param_0,
	.param .u64 .ptr .align 1 addProduct_param_1,
	.param .u64 .ptr .align 1 addProduct_param_2,
	.param .u64 .ptr .align 1 addProduct_param_3,
	.param .u64 .ptr .align 1 addProduct_param_4
)
{
	.reg .pred 	%p<2>;
	.reg .b32 	%r<6>;
	.reg .b32 	%f<5>;
	.reg .b64 	%rd<14>;

	ld.param.u32 	%r2, [addProduct_param_0];
	ld.param.u64 	%rd1, [addProduct_param_1];
	ld.param.u64 	%rd2, [addProduct_param_2];
	ld.param.u64 	%rd3, [addProduct_param_3];
	ld.param.u64 	%rd4, [addProduct_param_4];
	mov.u32 	%r3, %ctaid.x;
	mov.u32 	%r4, %ntid.x;
	mov.u32 	%r5, %tid.x;
	mad.lo.s32 	%r1, %r3, %r4, %r5;
	setp.ge.s32 	%p1, %r1, %r2;
	@%p1 bra 	$L__BB21_2;
	cvta.to.global.u64 	%rd5, %rd1;
	cvta.to.global.u64 	%rd6, %rd2;
	cvta.to.global.u64 	%rd7, %rd3;
	cvta.to.global.u64 	%rd8, %rd4;
	mul.wide.s32 	%rd9, %r1, 4;
	add.s64 	%rd10, %rd5, %rd9;
	ld.global.f32 	%f1, [%rd10];
	add.s64 	%rd11, %rd6, %rd9;
	ld.global.f32 	%f2, [%rd11];
	add.s64 	%rd12, %rd7, %rd9;
	ld.global.f32 	%f3, [%rd12];
	fma.rn.f32 	%f4, %f2, %f3, %f1;
	add.s64 	%rd13, %rd8, %rd9;
	st.global.f32 	[%rd13], %f4;
$L__BB21_2:
	ret;

}
	// .globl	addRatio
.visible .entry addRatio(
	.param .u32 addRatio_param_0,
	.param .u64 .ptr .align 1 addRatio_param_1,
	.param .u64 .ptr .align 1 addRatio_param_2,
	.param .u64 .ptr .align 1 addRatio_param_3,
	.param .u64 .ptr .align 1 addRatio_param_4
)
{
	.reg .pred 	%p<2>;
	.reg .b32 	%r<6>;
	.reg .b32 	%f<6>;
	.reg .b64 	%rd<14>;

	ld.param.u32 	%r2, [addRatio_param_0];
	ld.param.u64 	%rd1, [addRatio_param_1];
	ld.param.u64 	%rd2, [addRatio_param_2];
	ld.param.u64 	%rd3, [addRatio_param_3];
	ld.param.u64 	%rd4, [addRatio_param_4];
	mov.u32 	%r3, %ctaid.x;
	mov.u32 	%r4, %ntid.x;
	mov.u32 	%r5, %tid.x;
	mad.lo.s32 	%r1, %r3, %r4, %r5;
	setp.ge.s32 	%p1, %r1, %r2;
	@%p1 bra 	$L__BB22_2;
	cvta.to.global.u64 	%rd5, %rd1;
	cvta.to.global.u64 	%rd6, %rd2;
	cvta.to.global.u64 	%rd7, %rd3;
	cvta.to.global.u64 	%rd8, %rd4;
	mul.wide.s32 	%rd9, %r1, 4;
	add.s64 	%rd10, %rd5, %rd9;
	ld.global.f32 	%f1, [%rd10];
	add.s64 	%rd11, %rd6, %rd9;
	ld.global.f32 	%f2, [%rd11];
	add.s64 	%rd12, %rd7, %rd9;
	ld.global.f32 	%f3, [%rd12];
	div.rn.f32 	%f4, %f2, %f3;
	add.f32 	%f5, %f1, %f4;
	add.s64 	%rd13, %rd8, %rd9;
	st.global.f32 	[%rd13], %f5;
$L__BB22_2:
	ret;

}
	// .globl	subRatio
.visible .entry subRatio(
	.param .u32 subRatio_param_0,
	.param .u64 .ptr .align 1 subRatio_param_1,
	.param .u64 .ptr .align 1 subRatio_param_2,
	.param .u64 .ptr .align 1 subRatio_param_3,
	.param .u64 .ptr .align 1 subRatio_param_4
)
{
	.reg .pred 	%p<2>;
	.reg .b32 	%r<6>;
	.reg .b32 	%f<6>;
	.reg .b64 	%rd<14>;

	ld.param.u32 	%r2, [subRatio_param_0];
	ld.param.u64 	%rd1, [subRatio_param_1];
	ld.param.u64 	%rd2, [subRatio_param_2];
	ld.param.u64 	%rd3, [subRatio_param_3];
	ld.param.u64 	%rd4, [subRatio_param_4];
	mov.u32 	%r3, %ctaid.x;
	mov.u32 	%r4, %ntid.x;
	mov.u32 	%r5, %tid.x;
	mad.lo.s32 	%r1, %r3, %r4, %r5;
	setp.ge.s32 	%p1, %r1, %r2;
	@%p1 bra 	$L__BB23_2;
	cvta.to.global.u64 	%rd5, %rd1;
	cvta.to.global.u64 	%rd6, %rd2;
	cvta.to.global.u64 	%rd7, %rd3;
	cvta.to.global.u64 	%rd8, %rd4;
	mul.wide.s32 	%rd9, %r1, 4;
	add.s64 	%rd10, %rd5, %rd9;
	ld.global.f32 	%f1, [%rd10];
	add.s64 	%rd11, %rd6, %rd9;
	ld.global.f32 	%f2, [%rd11];
	add.s64 	%rd12, %rd7, %rd9;
	ld.global.f32 	%f3, [%rd12];
	div.rn.f32 	%f4, %f2, %f3;
	sub.f32 	%f5, %f1, %f4;
	add.s64 	%rd13, %rd8, %rd9;
	st.global.f32 	[%rd13], %f5;
$L__BB23_2:
	ret;

}


// ===== COMPILED SASS (sm_100) =====

	.target	sm_100

	.elftype	@"ET_EXEC"


//--------------------- .note.nv.tkinfo           --------------------------
	.section	.note.nv.tkinfo,"",@"SHT_NOTE"
	.sectionflags	@"SHF_NOTE_NV_TKINFO"
	.tkinfo
        /*0018*/ 	.word	0x00000002
        /*0030*/ 	.string	""
        /*0030*/ 	.string	"ptxas"
        /*0030*/ 	.string	"Cuda compilation tools, release 13.0, V13.0.88"
        /*0030*/ 	.string	"Build cuda_13.0.r13.0/compiler.36424714_0"
        /*0030*/ 	.string	"-arch sm_100 -m 64 "



//--------------------- .note.nv.cuinfo           --------------------------
	.section	.note.nv.cuinfo,"",@"SHT_NOTE"
	.sectionflags	@"SHF_NOTE_NV_CUINFO"
        /*0018*/ 	.short	0x0002
        /*001a*/ 	.short	0x0064
        /*001c*/ 	.short	0x0082
	.zero		2


//--------------------- .nv.info                  --------------------------
	.section	.nv.info,"",@"SHT_CUDA_INFO"
	.align	4


	//----- nvinfo : EIATTR_REGCOUNT
	.align		4
        /*0000*/ 	.byte	0x04, 0x2f
        /*0002*/ 	.short	(.L_1 - .L_0)
	.align		4
.L_0:
        /*0004*/ 	.word	index@(capByScalar)
        /*0008*/ 	.word	0x0000000a


	//----- nvinfo : EIATTR_FRAME_SIZE
	.align		4
.L_1:
        /*000c*/ 	.byte	0x04, 0x11
        /*000e*/ 	.short	(.L_3 - .L_2)
	.align		4
.L_2:
        /*0010*/ 	.word	index@(capByScalar)
        /*0014*/ 	.word	0x00000000


	//----- nvinfo : EIATTR_REGCOUNT
	.align		4
.L_3:
        /*0018*/ 	.byte	0x04, 0x2f
        /*001a*/ 	.short	(.L_5 - .L_4)
	.align		4
.L_4:
        /*001c*/ 	.word	index@(floorByScalar)
        /*0020*/ 	.word	0x0000000a


	//----- nvinfo : EIATTR_FRAME_SIZE
	.align		4
.L_5:
        /*0024*/ 	.byte	0x04, 0x11
        /*0026*/ 	.short	(.L_7 - .L_6)
	.align		4
.L_6:
        /*0028*/ 	.word	index@(floorByScalar)
        /*002c*/ 	.word	0x00000000


	//----- nvinfo : EIATTR_REGCOUNT
	.align		4
.L_7:
        /*0030*/ 	.byte	0x04, 0x2f
        /*0032*/ 	.short	(.L_9 - .L_8)
	.align		4
.L_8:
        /*0034*/ 	.word	index@(addScalar)
        /*0038*/ 	.word	0x0000000a


	//----- nvinfo : EIATTR_FRAME_SIZE
	.align		4
.L_9:
        /*003c*/ 	.byte	0x04, 0x11
        /*003e*/ 	.short	(.L_11 - .L_10)
	.align		4
.L_10:
        /*0040*/ 	.word	index@(addScalar)
        /*0044*/ 	.word	0x00000000


	//----- nvinfo : EIATTR_REGCOUNT
	.align		4
.L_11:
        /*0048*/ 	.byte	0x04, 0x2f
        /*004a*/ 	.short	(.L_13 - .L_12)
	.align		4
.L_12:
        /*004c*/ 	.word	index@(subScalar)
        /*0050*/ 	.word	0x0000000a


	//----- nvinfo : EIATTR_FRAME_SIZE
	.align		4
.L_13:
        /*0054*/ 	.byte	0x04, 0x11
        /*0056*/ 	.short	(.L_15 - .L_14)
	.align		4
.L_14:
        /*0058*/ 	.word	index@(subScalar)
        /*005c*/ 	.word	0x00000000


	//----- nvinfo : EIATTR_REGCOUNT
	.align		4
.L_15:
        /*0060*/ 	.byte	0x04, 0x2f
        /*0062*/ 	.short	(.L_17 - .L_16)
	.align		4
.L_16:
        /*0064*/ 	.word	index@(multScalar)
        /*0068*/ 	.word	0x0000000a


	//----- nvinfo : EIATTR_FRAME_SIZE
	.align		4
.L_17:
        /*006c*/ 	.byte	0x04, 0x11
        /*006e*/ 	.short	(.L_19 - .L_18)
	.align		4
.L_18:
        /*0070*/ 	.word	index@(multScalar)
        /*0074*/ 	.word	0x00000000


	//----- nvinfo : EIATTR_REGCOUNT
	.align		4
.L_19:
        /*0078*/ 	.byte	0x04, 0x2f
        /*007a*/ 	.short	(.L_21 - .L_20)
	.align		4
.L_20:
        /*007c*/ 	.word	index@(divScalar)
        /*0080*/ 	.word	0x00000010


	//----- nvinfo : EIATTR_FRAME_SIZE
	.align		4
.L_21:
        /*0084*/ 	.byte	0x04, 0x11
        /*0086*/ 	.short	(.L_23 - .L_22)
	.align		4
.L_22:
        /*0088*/ 	.word	index@($__internal_6_$__cuda_sm3x_div_rn_noftz_f32_slowpath)
        /*008c*/ 	.word	0x00000000


	//----- nvinfo : EIATTR_FRAME_SIZE
	.align		4
.L_23:
        /*0090*/ 	.byte	0x04, 0x11
        /*0092*/ 	.short	(.L_25 - .L_24)
	.align		4
.L_24:
        /*0094*/ 	.word	index@(divScalar)
        /*0098*/ 	.word	0x00000000


	//----- nvinfo : EIATTR_REGCOUNT
	.align		4
.L_25:
        /*009c*/ 	.byte	0x04, 0x2f
        /*009e*/ 	.short	(.L_27 - .L_26)
	.align		4
.L_26:
        /*00a0*/ 	.word	index@(squared)
        /*00a4*/ 	.word	0x0000000a


	//----- nvinfo : EIATTR_FRAME_SIZE
	.align		4
.L_27:
        /*00a8*/ 	.byte	0x04, 0x11
        /*00aa*/ 	.short	(.L_29 - .L_28)
	.align		4
.L_28:
        /*00ac*/ 	.word	index@(squared)
        /*00b0*/ 	.word	0x00000000


	//----- nvinfo : EIATTR_REGCOUNT
	.align		4
.L_29:
        /*00b4*/ 	.byte	0x04, 0x2f
        /*00b6*/ 	.short	(.L_31 - .L_30)
	.align		4
.L_30:
        /*00b8*/ 	.word	index@(cuPow)
        /*00bc*/ 	.word	0x0000000f


	//----- nvinfo : EIATTR_FRAME_SIZE
	.align		4
.L_31:
        /*00c0*/ 	.byte	0x04, 0x11
        /*00c2*/ 	.short	(.L_33 - .L_32)
	.align		4
.L_32:
        /*00c4*/ 	.word	index@(cuPow)
        /*00c8*/ 	.word	0x00000000


	//----- nvinfo : EIATTR_REGCOUNT
	.align		4
.L_33:
        /*00cc*/ 	.byte	0x04, 0x2f
        /*00ce*/ 	.short	(.L_35 - .L_34)
	.align		4
.L_34:
        /*00d0*/ 	.word	index@(cuSqrt)
        /*00d4*/ 	.word	0x0000000c


	//----- nvinfo : EIATTR_FRAME_SIZE
	.align		4
.L_35:
        /*00d8*/ 	.byte	0x04, 0x11
        /*00da*/ 	.short	(.L_37 - .L_36)
	.align		4
.L_36:
        /*00dc*/ 	.word	index@($__internal_5_$__cuda_sm20_sqrt_rn_f32_slowpath)
        /*00e0*/ 	.word	0x00000000


	//----- nvinfo : EIATTR_FRAME_SIZE
	.align		4
.L_37:
        /*00e4*/ 	.byte	0x04, 0x11
        /*00e6*/ 	.short	(.L_39 - .L_38)
	.align		4
.L_38:
        /*00e8*/ 	.word	index@(cuSqrt)
        /*00ec*/ 	.word	0x00000000


	//----- nvinfo : EIATTR_REGCOUNT
	.align		4
.L_39:
        /*00f0*/ 	.byte	0x04, 0x2f
        /*00f2*/ 	.short	(.L_41 - .L_40)
	.align		4
.L_40:
        /*00f4*/ 	.word	index@(cuExp)
        /*00f8*/ 	.word	0x0000000c


	//----- nvinfo : EIATTR_FRAME_SIZE
	.align		4
.L_41:
        /*00fc*/ 	.byte	0x04, 0x11
        /*00fe*/ 	.short	(.L_43 - .L_42)
	.align		4
.L_42:
        /*0100*/ 	.word	index@(cuExp)
        /*0104*/ 	.word	0x00000000


	//----- nvinfo : EIATTR_REGCOUNT
	.align		4
.L_43:
        /*0108*/ 	.byte	0x04, 0x2f
        /*010a*/ 	.short	(.L_45 - .L_44)
	.align		4
.L_44:
        /*010c*/ 	.word	index@(cuLog)
        /*0110*/ 	.word	0x0000000c


	//----- nvinfo : EIATTR_FRAME_SIZE
	.align		4
.L_45:
        /*0114*/ 	.byte	0x04, 0x11
        /*0116*/ 	.short	(.L_47 - .L_46)
	.align		4
.L_46:
        /*0118*/ 	.word	index@(cuLog)
        /*011c*/ 	.word	0x00000000


	//----- nvinfo : EIATTR_REGCOUNT
	.align		4
.L_47:
        /*0120*/ 	.byte	0x04, 0x2f
        /*0122*/ 	.short	(.L_49 - .L_48)
	.align		4
.L_48:
        /*0124*/ 	.word	index@(invert)
        /*0128*/ 	.word	0x0000000e


	//----- nvinfo : EIATTR_FRAME_SIZE
	.align		4
.L_49:
        /*012c*/ 	.byte	0x04, 0x11
        /*012e*/ 	.short	(.L_51 - .L_50)
	.align		4
.L_50:
        /*0130*/ 	.word	index@($__internal_4_$__cuda_sm20_rcp_rn_f32_slowpath)
        /*0134*/ 	.word	0x00000000


	//----- nvinfo : EIATTR_FRAME_SIZE
	.align		4
.L_51:
        /*0138*/ 	.byte	0x04, 0x11
        /*013a*/ 	.short	(.L_53 - .L_52)
	.align		4
.L_52:
        /*013c*/ 	.word	index@(invert)
        /*0140*/ 	.word	0x00000000


	//----- nvinfo : EIATTR_REGCOUNT
	.align		4
.L_53:
        /*0144*/ 	.byte	0x04, 0x2f
        /*0146*/ 	.short	(.L_55 - .L_54)
	.align		4
.L_54:
        /*0148*/ 	.word	index@(cuAbs)
        /*014c*/ 	.word	0x0000000a


	//----- nvinfo : EIATTR_FRAME_SIZE
	.align		4
.L_55:
        /*0150*/ 	.byte	0x04, 0x11
        /*0152*/ 	.short	(.L_57 - .L_56)
	.align		4
.L_56:
        /*0154*/ 	.word	index@(cuAbs)
        /*0158*/ 	.word	0x00000000


	//----- nvinfo : EIATTR_REGCOUNT
	.align		4
.L_57:
        /*015c*/ 	.byte	0x04, 0x2f
        /*015e*/ 	.short	(.L_59 - .L_58)
	.align		4
.L_58:
        /*0160*/ 	.word	index@(cap)
        /*0164*/ 	.word	0x0000000c


	//----- nvinfo : EIATTR_FRAME_SIZE
	.align		4
.L_59:
        /*0168*/ 	.byte	0x04, 0x11
        /*016a*/ 	.short	(.L_61 - .L_60)
	.align		4
.L_60:
        /*016c*/ 	.word	index@(cap)
        /*0170*/ 	.word	0x00000000


	//----- nvinfo : EIATTR_REGCOUNT
	.align		4
.L_61:
        /*0174*/ 	.byte	0x04, 0x2f
        /*0176*/ 	.short	(.L_63 - .L_62)
	.align		4
.L_62:
        /*0178*/ 	.word	index@(cuFloor)
        /*017c*/ 	.word	0x0000000c


	//----- nvinfo : EIATTR_FRAME_SIZE
	.align		4
.L_63:
        /*0180*/ 	.byte	0x04, 0x11
        /*0182*/ 	.short	(.L_65 - .L_64)
	.align		4
.L_64:
        /*0184*/ 	.word	index@(cuFloor)
        /*0188*/ 	.word	0x00000000


	//----- nvinfo : EIATTR_REGCOUNT
	.align		4
.L_65:
        /*018c*/ 	.byte	0x04, 0x2f
        /*018e*/ 	.short	(.L_67 - .L_66)
	.align		4
.L_66:
        /*0190*/ 	.word	index@(add)
        /*0194*/ 	.word	0x0000000c


	//----- nvinfo : EIATTR_FRAME_SIZE
	.align		4
.L_67:
        /*0198*/ 	.byte	0x04, 0x11
        /*019a*/ 	.short	(.L_69 - .L_68)
	.align		4
.L_68:
        /*019c*/ 	.word	index@(add)
        /*01a0*/ 	.word	0x00000000


	//----- nvinfo : EIATTR_REGCOUNT
	.align		4
.L_69:
        /*01a4*/ 	.byte	0x04, 0x2f
        /*01a6*/ 	.short	(.L_71 - .L_70)
	.align		4
.L_70:
        /*01a8*/ 	.word	index@(sub)
        /*01ac*/ 	.word	0x0000000c


	//----- nvinfo : EIATTR_FRAME_SIZE
	.align		4
.L_71:
        /*01b0*/ 	.byte	0x04, 0x11
        /*01b2*/ 	.short	(.L_73 - .L_72)
	.align		4
.L_72:
        /*01b4*/ 	.word	index@(sub)
        /*01b8*/ 	.word	0x00000000


	//----- nvinfo : EIATTR_REGCOUNT
	.align		4
.L_73:
        /*01bc*/ 	.byte	0x04, 0x2f
        /*01be*/ 	.short	(.L_75 - .L_74)
	.align		4
.L_74:
        /*01c0*/ 	.word	index@(mult)
        /*01c4*/ 	.word	0x0000000c


	//----- nvinfo : EIATTR_FRAME_SIZE
	.align		4
.L_75:
        /*01c8*/ 	.byte	0x04, 0x11
        /*01ca*/ 	.short	(.L_77 - .L_76)
	.align		4
.L_76:
        /*01cc*/ 	.word	index@(mult)
        /*01d0*/ 	.word	0x00000000


	//----- nvinfo : EIATTR_REGCOUNT
	.align		4
.L_77:
        /*01d4*/ 	.byte	0x04, 0x2f
        /*01d6*/ 	.short	(.L_79 - .L_78)
	.align		4
.L_78:
        /*01d8*/ 	.word	index@(cuDiv)
        /*01dc*/ 	.word	0x00000010


	//----- nvinfo : EIATTR_FRAME_SIZE
	.align		4
.L_79:
        /*01e0*/ 	.byte	0x04, 0x11
        /*01e2*/ 	.short	(.L_81 - .L_80)
	.align		4
.L_80:
        /*01e4*/ 	.word	index@($__internal_3_$__cuda_sm3x_div_rn_noftz_f32_slowpath)
        /*01e8*/ 	.word	0x00000000


	//----- nvinfo : EIATTR_FRAME_SIZE
	.align		4
.L_81:
        /*01ec*/ 	.byte	0x04, 0x11
        /*01ee*/ 	.short	(.L_83 - .L_82)
	.align		4
.L_82:
        /*01f0*/ 	.word	index@(cuDiv)
        /*01f4*/ 	.word	0x00000000


	//----- nvinfo : EIATTR_REGCOUNT
	.align		4
.L_83:
        /*01f8*/ 	.byte	0x04, 0x2f
        /*01fa*/ 	.short	(.L_85 - .L_84)
	.align		4
.L_84:
        /*01fc*/ 	.word	index@(accrue)
        /*0200*/ 	.word	0x0000000e


	//----- nvinfo : EIATTR_FRAME_SIZE
	.align		4
.L_85:
        /*0204*/ 	.byte	0x04, 0x11
        /*0206*/ 	.short	(.L_87 - .L_86)
	.align		4
.L_86:
        /*0208*/ 	.word	index@(accrue)
        /*020c*/ 	.word	0x00000000


	//----- nvinfo : EIATTR_REGCOUNT
	.align		4
.L_87:
        /*0210*/ 	.byte	0x04, 0x2f
        /*0212*/ 	.short	(.L_89 - .L_88)
	.align		4
.L_88:
        /*0214*/ 	.word	index@(discount)
        /*0218*/ 	.word	0x00000010


	//----- nvinfo : EIATTR_FRAME_SIZE
	.align		4
.L_89:
        /*021c*/ 	.byte	0x04, 0x11
        /*021e*/ 	.short	(.L_91 - .L_90)
	.align		4
.L_90:
        /*0220*/ 	.word	index@($__internal_2_$__cuda_sm3x_div_rn_noftz_f32_slowpath)
        /*0224*/ 	.word	0x00000000


	//----- nvinfo : EIATTR_FRAME_SIZE
	.align		4
.L_91:
        /*0228*/ 	.byte	0x04, 0x11
        /*022a*/ 	.short	(.L_93 - .L_92)
	.align		4
.L_92:
        /*022c*/ 	.word	index@(discount)
        /*0230*/ 	.word	0x00000000


	//----- nvinfo : EIATTR_REGCOUNT
	.align		4
.L_93:
        /*0234*/ 	.byte	0x04, 0x2f
        /*0236*/ 	.short	(.L_95 - .L_94)
	.align		4
.L_94:
        /*0238*/ 	.word	index@(addProduct)
        /*023c*/ 	.word	0x0000000e


	//----- nvinfo : EIATTR_FRAME_SIZE
	.align		4
.L_95:
        /*0240*/ 	.byte	0x04, 0x11
        /*0242*/ 	.short	(.L_97 - .L_96)
	.align		4
.L_96:
        /*0244*/ 	.word	index@(addProduct)
        /*0248*/ 	.word	0x00000000


	//----- nvinfo : EIATTR_REGCOUNT
	.align		4
.L_97:
        /*024c*/ 	.byte	0x04, 0x2f
        /*024e*/ 	.short	(.L_99 - .L_98)
	.align		4
.L_98:
        /*0250*/ 	.word	index@(addRatio)
        /*0254*/ 	.word	0x00000010


	//----- nvinfo : EIATTR_FRAME_SIZE
	.align		4
.L_99:
        /*0258*/ 	.byte	0x04, 0x11
        /*025a*/ 	.short	(.L_101 - .L_100)
	.align		4
.L_100:
        /*025c*/ 	.word	index@($__internal_1_$__cuda_sm3x_div_rn_noftz_f32_slowpath)
        /*0260*/ 	.word	0x00000000


	//----- nvinfo : EIATTR_FRAME_SIZE
	.align		4
.L_101:
        /*0264*/ 	.byte	0x04, 0x11
        /*0266*/ 	.short	(.L_103 - .L_102)
	.align		4
.L_102:
        /*0268*/ 	.word	index@(addRatio)
        /*026c*/ 	.word	0x00000000


	//----- nvinfo : EIATTR_REGCOUNT
	.align		4
.L_103:
        /*0270*/ 	.byte	0x04, 0x2f
        /*0272*/ 	.short	(.L_105 - .L_104)
	.align		4
.L_104:
        /*0274*/ 	.word	index@(subRatio)
        /*0278*/ 	.word	0x00000010


	//----- nvinfo : EIATTR_FRAME_SIZE
	.align		4
.L_105:
        /*027c*/ 	.byte	0x04, 0x11
        /*027e*/ 	.short	(.L_107 - .L_106)
	.align		4
.L_106:
        /*0280*/ 	.word	index@($__internal_0_$__cuda_sm3x_div_rn_noftz_f32_slowpath)
        /*0284*/ 	.word	0x00000000


	//----- nvinfo : EIATTR_FRAME_SIZE
	.align		4
.L_107:
        /*0288*/ 	.byte	0x04, 0x11
        /*028a*/ 	.short	(.L_109 - .L_108)
	.align		4
.L_108:
        /*028c*/ 	.word	index@(subRatio)
        /*0290*/ 	.word	0x00000000


	//----- nvinfo : EIATTR_MIN_STACK_SIZE
	.align		4
.L_109:
        /*0294*/ 	.byte	0x04, 0x12
        /*0296*/ 	.short	(.L_111 - .L_110)
	.align		4
.L_110:
        /*0298*/ 	.word	index@(subRatio)
        /*029c*/ 	.word	0x00000000


	//----- nvinfo : EIATTR_MIN_STACK_SIZE
	.align		4
.L_111:
        /*02a0*/ 	.byte	0x04, 0x12
        /*02a2*/ 	.short	(.L_113 - .L_112)
	.align		4
.L_112:
        /*02a4*/ 	.word	index@(addRatio)
        /*02a8*/ 	.word	0x00000000


	//----- nvinfo : EIATTR_MIN_STACK_SIZE
	.align		4
.L_113:
        /*02ac*/ 	.byte	0x04, 0x12
        /*02ae*/ 	.short	(.L_115 - .L_114)
	.align		4
.L_114:
        /*02b0*/ 	.word	index@(addProduct)
        /*02b4*/ 	.word	0x00000000


	//----- nvinfo : EIATTR_MIN_STACK_SIZE
	.align		4
.L_115:
        /*02b8*/ 	.byte	0x04, 0x12
        /*02ba*/ 	.short	(.L_117 - .L_116)
	.align		4
.L_116:
        /*02bc*/ 	.word	index@(discount)
        /*02c0*/ 	.word	0x00000000


	//----- nvinfo : EIATTR_MIN_STACK_SIZE
	.align		4
.L_117:
        /*02c4*/ 	.byte	0x04, 0x12
        /*02c6*/ 	.short	(.L_119 - .L_118)
	.align		4
.L_118:
        /*02c8*/ 	.word	index@(accrue)
        /*02cc*/ 	.word	0x00000000


	//----- nvinfo : EIATTR_MIN_STACK_SIZE
	.align		4
.L_119:
        /*02d0*/ 	.byte	0x04, 0x12
        /*02d2*/ 	.short	(.L_121 - .L_120)
	.align		4
.L_120:
        /*02d4*/ 	.word	index@(cuDiv)
        /*02d8*/ 	.word	0x00000000


	//----- nvinfo : EIATTR_MIN_STACK_SIZE
	.align		4
.L_121:
        /*02dc*/ 	.byte	0x04, 0x12
        /*02de*/ 	.short	(.L_123 - .L_122)
	.align		4
.L_122:
        /*02e0*/ 	.word	index@(mult)
        /*02e4*/ 	.word	0x00000000


	//----- nvinfo : EIATTR_MIN_STACK_SIZE
	.align		4
.L_123:
        /*02e8*/ 	.byte	0x04, 0x12
        /*02ea*/ 	.short	(.L_125 - .L_124)
	.align		4
.L_124:
        /*02ec*/ 	.word	index@(sub)
        /*02f0*/ 	.word	0x00000000


	//----- nvinfo : EIATTR_MIN_STACK_SIZE
	.align		4
.L_125:
        /*02f4*/ 	.byte	0x04, 0x12
        /*02f6*/ 	.short	(.L_127 - .L_126)
	.align		4
.L_126:
        /*02f8*/ 	.word	index@(add)
        /*02fc*/ 	.word	0x00000000


	//----- nvinfo : EIATTR_MIN_STACK_SIZE
	.align		4
.L_127:
        /*0300*/ 	.byte	0x04, 0x12
        /*0302*/ 	.short	(.L_129 - .L_128)
	.align		4
.L_128:
        /*0304*/ 	.word	index@(cuFloor)
        /*0308*/ 	.word	0x00000000


	//----- nvinfo : EIATTR_MIN_STACK_SIZE
	.align		4
.L_129:
        /*030c*/ 	.byte	0x04, 0x12
        /*030e*/ 	.short	(.L_131 - .L_130)
	.align		4
.L_130:
        /*0310*/ 	.word	index@(cap)
        /*0314*/ 	.word	0x00000000


	//----- nvinfo : EIATTR_MIN_STACK_SIZE
	.align		4
.L_131:
        /*0318*/ 	.byte	0x04, 0x12
        /*031a*/ 	.short	(.L_133 - .L_132)
	.align		4
.L_132:
        /*031c*/ 	.word	index@(cuAbs)
        /*0320*/ 	.word	0x00000000


	//----- nvinfo : EIATTR_MIN_STACK_SIZE
	.align		4
.L_133:
        /*0324*/ 	.byte	0x04, 0x12
        /*0326*/ 	.short	(.L_135 - .L_134)
	.align		4
.L_134:
        /*0328*/ 	.word	index@(invert)
        /*032c*/ 	.word	0x00000000


	//----- nvinfo : EIATTR_MIN_STACK_SIZE
	.align		4
.L_135:
        /*0330*/ 	.byte	0x04, 0x12
        /*0332*/ 	.short	(.L_137 - .L_136)
	.align		4
.L_136:
        /*0334*/ 	.word	index@(cuLog)
        /*0338*/ 	.word	0x00000000


	//----- nvinfo : EIATTR_MIN_STACK_SIZE
	.align		4
.L_137:
        /*033c*/ 	.byte	0x04, 0x12
        /*033e*/ 	.short	(.L_139 - .L_138)
	.align		4
.L_138:
        /*0340*/ 	.word	index@(cuExp)
        /*0344*/ 	.word	0x00000000


	//----- nvinfo : EIATTR_MIN_STACK_SIZE
	.align		4
.L_139:
        /*0348*/ 	.byte	0x04, 0x12
        /*034a*/ 	.short	(.L_141 - .L_140)
	.align		4
.L_140:
        /*034c*/ 	.word	index@(cuSqrt)
        /*0350*/ 	.word	0x00000000


	//----- nvinfo : EIATTR_MIN_STACK_SIZE
	.align		4
.L_141:
        /*0354*/ 	.byte	0x04, 0x12
        /*0356*/ 	.short	(.L_143 - .L_142)
	.align		4
.L_142:
        /*0358*/ 	.word	index@(cuPow)
        /*035c*/ 	.word	0x00000000


	//----- nvinfo : EIATTR_MIN_STACK_SIZE
	.align		4
.L_143:
        /*0360*/ 	.byte	0x04, 0x12
        /*0362*/ 	.short	(.L_145 - .L_144)
	.align		4
.L_144:
        /*0364*/ 	.word	index@(squared)
        /*0368*/ 	.word	0x00000000


	//----- nvinfo : EIATTR_MIN_STACK_SIZE
	.align		4
.L_145:
        /*036c*/ 	.byte	0x04, 0x12
        /*036e*/ 	.short	(.L_147 - .L_146)
	.align		4
.L_146:
        /*0370*/ 	.word	index@(divScalar)
        /*0374*/ 	.word	0x00000000


	//----- nvinfo : EIATTR_MIN_STACK_SIZE
	.align		4
.L_147:
        /*0378*/ 	.byte	0x04, 0x12
        /*037a*/ 	.short	(.L_149 - .L_148)
	.align		4
.L_148:
        /*037c*/ 	.word	index@(multScalar)
        /*0380*/ 	.word	0x00000000


	//----- nvinfo : EIATTR_MIN_STACK_SIZE
	.align		4
.L_149:
        /*0384*/ 	.byte	0x04, 0x12
        /*0386*/ 	.short	(.L_151 - .L_150)
	.align		4
.L_150:
        /*0388*/ 	.word	index@(subScalar)
        /*038c*/ 	.word	0x00000000


	//----- nvinfo : EIATTR_MIN_STACK_SIZE
	.align		4
.L_151:
        /*0390*/ 	.byte	0x04, 0x12
        /*0392*/ 	.short	(.L_153 - .L_152)
	.align		4
.L_152:
        /*0394*/ 	.word	index@(addScalar)
        /*0398*/ 	.word	0x00000000


	//----- nvinfo : EIATTR_MIN_STACK_SIZE
	.align		4
.L_153:
        /*039c*/ 	.byte	0x04, 0x12
        /*039e*/ 	.short	(.L_155 - .L_154)
	.align		4
.L_154:
        /*03a0*/ 	.word	index@(floorByScalar)
        /*03a4*/ 	.word	0x00000000


	//----- nvinfo : EIATTR_MIN_STACK_SIZE
	.align		4
.L_155:
        /*03a8*/ 	.byte	0x04, 0x12
        /*03aa*/ 	.short	(.L_157 - .L_156)
	.align		4
.L_156:
        /*03ac*/ 	.word	index@(capByScalar)
        /*03b0*/ 	.word	0x00000000
.L_157:


//--------------------- .nv.compat                --------------------------
	.section	.nv.compat,"",@"SHT_CUDA_COMPAT_INFO"
	.align	4
        /*0000*/ 	.byte	0x02, 0x09, 0x00, 0x00, 0x02, 0x02, 0x01, 0x00, 0x02, 0x05, 0x05, 0x00, 0x03, 0x07, 0x01, 0x01
        /*0010*/ 	.byte	0x02, 0x03, 0x00, 0x00, 0x02, 0x06, 0x01, 0x00, 0x04, 0x0b, 0x08, 0x00, 0x01, 0x00, 0x00, 0x00
        /*0020*/ 	.byte	0x00, 0x00, 0x00, 0x00


//--------------------- .nv.info.subRatio         --------------------------
	.section	.nv.info.subRatio,"",@"SHT_CUDA_INFO"
	.sectionflags	@""
	.align	4


	//----- nvinfo : EIATTR_CUDA_API_VERSION
	.align		4
        /*0000*/ 	.byte	0x04, 0x37
        /*0002*/ 	.short	(.L_159 - .L_158)
.L_158:
        /*0004*/ 	.word	0x00000082


	//----- nvinfo : EIATTR_KPARAM_INFO
	.align		4
.L_159:
        /*0008*/ 	.byte	0x04, 0x17
        /*000a*/ 	.short	(.L_161 - .L_160)
.L_160:
        /*000c*/ 	.word	0x00000000
        /*0010*/ 	.short	0x0004
        /*0012*/ 	.short	0x0020
        /*0014*/ 	.byte	0x00, 0xf5, 0x21, 0x00


	//----- nvinfo : EIATTR_KPARAM_INFO
	.align		4
.L_161:
        /*0018*/ 	.byte	0x04, 0x17
        /*001a*/ 	.short	(.L_163 - .L_162)
.L_162:
        /*001c*/ 	.word	0x00000000
        /*0020*/ 	.short	0x0003
        /*0022*/ 	.short	0x0018
        /*0024*/ 	.byte	0x00, 0xf5, 0x21, 0x00


	//----- nvinfo : EIATTR_KPARAM_INFO
	.align		4
.L_163:
        /*0028*/ 	.byte	0x04, 0x17
        /*002a*/ 	.short	(.L_165 - .L_164)
.L_164:
        /*002c*/ 	.word	0x00000000
        /*0030*/ 	.short	0x0002
        /*0032*/ 	.short	0x0010
        /*0034*/ 	.byte	0x00, 0xf5, 0x21, 0x00


	//----- nvinfo : EIATTR_KPARAM_INFO
	.align		4
.L_165:
        /*0038*/ 	.byte	0x04, 0x17
        /*003a*/ 	.short	(.L_167 - .L_166)
.L_166:
        /*003c*/ 	.word	0x00000000
        /*0040*/ 	.short	0x0001
        /*0042*/ 	.short	0x0008
        /*0044*/ 	.byte	0x00, 0xf5, 0x21, 0x00


	//----- nvinfo : EIATTR_KPARAM_INFO
	.align		4
.L_167:
        /*0048*/ 	.byte	0x04, 0x17
        /*004a*/ 	.short	(.L_169 - .L_168)
.L_168:
        /*004c*/ 	.word	0x00000000
        /*0050*/ 	.short	0x0000
        /*0052*/ 	.short	0x0000
        /*0054*/ 	.byte	0x00, 0xf0, 0x11, 0x00


	//----- nvinfo : EIATTR_SPARSE_MMA_MASK
	.align		4
.L_169:
        /*0058*/ 	.byte	0x03, 0x50
        /*005a*/ 	.short	0x0000


	//----- nvinfo : EIATTR_MAXREG_COUNT
	.align		4
        /*005c*/ 	.byte	0x03, 0x1b
        /*005e*/ 	.short	0x00ff


	//----- nvinfo : EIATTR_MERCURY_ISA_VERSION
	.align		4
        /*0060*/ 	.byte	0x03, 0x5f
        /*0062*/ 	.short	0x0101


	//----- nvinfo : EIATTR_VRC_CTA_INIT_COUNT
	.align		4
        /*0064*/ 	.byte	0x02, 0x4a
	.zero		1
	.zero		1


	//----- nvinfo : EIATTR_EXIT_INSTR_OFFSETS
	.align		4
        /*0068*/ 	.byte	0x04, 0x1c
        /*006a*/ 	.short	(.L_171 - .L_170)


	//   ....[0]....
.L_170:
        /*006c*/ 	.word	0x00000070


	//   ....[1]....
        /*0070*/ 	.word	0x00000230


	//----- nvinfo : EIATTR_CRS_STACK_SIZE
	.align		4
.L_171:
        /*0074*/ 	.byte	0x04, 0x1e
        /*0076*/ 	.short	(.L_173 - .L_172)
.L_172:
        /*0078*/ 	.word	0x00000000


	//----- nvinfo : EIATTR_CBANK_PARAM_SIZE
	.align		4
.L_173:
        /*007c*/ 	.byte	0x03, 0x19
        /*007e*/ 	.short	0x0028


	//----- nvinfo : EIATTR_PARAM_CBANK
	.align		4
        /*0080*/ 	.byte	0x04, 0x0a
        /*0082*/ 	.short	(.L_175 - .L_174)
	.align		4
.L_174:
        /*0084*/ 	.word	index@(.nv.constant0.subRatio)
        /*0088*/ 	.short	0x0380
        /*008a*/ 	.short	0x0028


	//----- nvinfo : EIATTR_SW_WAR
	.align		4
.L_175:
        /*008c*/ 	.byte	0x04, 0x36
        /*008e*/ 	.short	(.L_177 - .L_176)
.L_176:
        /*0090*/ 	.word	0x00000008
.L_177:


//--------------------- .nv.info.addRatio         --------------------------
	.section	.nv.info.addRatio,"",@"SHT_CUDA_INFO"
	.sectionflags	@""
	.align	4


	//----- nvinfo : EIATTR_CUDA_API_VERSION
	.align		4
        /*0000*/ 	.byte	0x04, 0x37
        /*0002*/ 	.short	(.L_179 - .L_178)
.L_178:
        /*0004*/ 	.word	0x00000082


	//----- nvinfo : EIATTR_KPARAM_INFO
	.align		4
.L_179:
        /*0008*/ 	.byte	0x04, 0x17
        /*000a*/ 	.short	(.L_181 - .L_180)
.L_180:
        /*000c*/ 	.word	0x00000000
        /*0010*/ 	.short	0x0004
        /*0012*/ 	.short	0x0020
        /*0014*/ 	.byte	0x00, 0xf5, 0x21, 0x00


	//----- nvinfo : EIATTR_KPARAM_INFO
	.align		4
.L_181:
        /*0018*/ 	.byte	0x04, 0x17
        /*001a*/ 	.short	(.L_183 - .L_182)
.L_182:
        /*001c*/ 	.word	0x00000000
        /*0020*/ 	.short	0x0003
        /*0022*/ 	.short	0x0018
        /*0024*/ 	.byte	0x00, 0xf5, 0x21, 0x00


	//----- nvinfo : EIATTR_KPARAM_INFO
	.align		4
.L_183:
        /*0028*/ 	.byte	0x04, 0x17
        /*002a*/ 	.short	(.L_185 - .L_184)
.L_184:
        /*002c*/ 	.word	0x00000000
        /*0030*/ 	.short	0x0002
        /*0032*/ 	.short	0x0010
        /*0034*/ 	.byte	0x00, 0xf5, 0x21, 0x00


	//----- nvinfo : EIATTR_KPARAM_INFO
	.align		4
.L_185:
        /*0038*/ 	.byte	0x04, 0x17
        /*003a*/ 	.short	(.L_187 - .L_186)
.L_186:
        /*003c*/ 	.word	0x00000000
        /*0040*/ 	.short	0x0001
        /*0042*/ 	.short	0x0008
        /*0044*/ 	.byte	0x00, 0xf5, 0x21, 0x00


	//----- nvinfo : EIATTR_KPARAM_INFO
	.align		4
.L_187:
        /*0048*/ 	.byte	0x04, 0x17
        /*004a*/ 	.short	(.L_189 - .L_188)
.L_188:
        /*004c*/ 	.word	0x00000000
        /*0050*/ 	.short	0x0000
        /*0052*/ 	.short	0x0000
        /*0054*/ 	.byte	0x00, 0xf0, 0x11, 0x00


	//----- nvinfo : EIATTR_SPARSE_MMA_MASK
	.align		4
.L_189:
        /*0058*/ 	.byte	0x03, 0x50
        /*005a*/ 	.short	0x0000


	//----- nvinfo : EIATTR_MAXREG_COUNT
	.align		4
        /*005c*/ 	.byte	0x03, 0x1b
        /*005e*/ 	.short	0x00ff


	//----- nvinfo : EIATTR_MERCURY_ISA_VERSION
	.align		4
        /*0060*/ 	.byte	0x03, 0x5f
        /*0062*/ 	.short	0x0101


	//----- nvinfo : EIATTR_VRC_CTA_INIT_COUNT
	.align		4
        /*0064*/ 	.byte	0x02, 0x4a
	.zero		1
	.zero		1


	//----- nvinfo : EIATTR_EXIT_INSTR_OFFSETS
	.align		4
        /*0068*/ 	.byte	0x04, 0x1c
        /*006a*/ 	.short	(.L_191 - .L_190)


	//   ....[0]....
.L_190:
        /*006c*/ 	.word	0x00000070


	//   ....[1]....
        /*0070*/ 	.word	0x00000230


	//----- nvinfo : EIATTR_CRS_STACK_SIZE
	.align		4
.L_191:
        /*0074*/ 	.byte	0x04, 0x1e
        /*0076*/ 	.short	(.L_193 - .L_192)
.L_192:
        /*0078*/ 	.word	0x00000000


	//----- nvinfo : EIATTR_CBANK_PARAM_SIZE
	.align		4
.L_193:
        /*007c*/ 	.byte	0x03, 0x19
        /*007e*/ 	.short	0x0028


	//----- nvinfo : EIATTR_PARAM_CBANK
	.align		4
        /*0080*/ 	.byte	0x04, 0x0a
        /*0082*/ 	.short	(.L_195 - .L_194)
	.align		4
.L_194:
        /*0084*/ 	.word	index@(.nv.constant0.addRatio)
        /*0088*/ 	.short	0x0380
        /*008a*/ 	.short	0x0028


	//----- nvinfo : EIATTR_SW_WAR
	.align		4
.L_195:
        /*008c*/ 	.byte	0x04, 0x36
        /*008e*/ 	.short	(.L_197 - .L_196)
.L_196:
        /*0090*/ 	.word	0x00000008
.L_197:


//--------------------- .nv.info.addProduct       --------------------------
	.section	.nv.info.addProduct,"",@"SHT_CUDA_INFO"
	.sectionflags	@""
	.align	4


	//----- nvinfo : EIATTR_CUDA_API_VERSION
	.align		4
        /*0000*/ 	.byte	0x04, 0x37
        /*0002*/ 	.short	(.L_199 - .L_198)
.L_198:
        /*0004*/ 	.word	0x00000082


	//----- nvinfo : EIATTR_KPARAM_INFO
	.align		4
.L_199:
        /*0008*/ 	.byte	0x04, 0x17
        /*000a*/ 	.short	(.L_201 - .L_200)
.L_200:
        /*000c*/ 	.word	0x00000000
        /*0010*/ 	.short	0x0004
        /*0012*/ 	.short	0x0020
        /*0014*/ 	.byte	0x00, 0xf5, 0x21, 0x00


	//----- nvinfo : EIATTR_KPARAM_INFO
	.align		4
.L_201:
        /*0018*/ 	.byte	0x04, 0x17
        /*001a*/ 	.short	(.L_203 - .L_202)
.L_202:
        /*001c*/ 	.word	0x00000000
        /*0020*/ 	.short	0x0003
        /*0022*/ 	.short	0x0018
        /*0024*/ 	.byte	0x00, 0xf5, 0x21, 0x00


	//----- nvinfo : EIATTR_KPARAM_INFO
	.align		4
.L_203:
        /*0028*/ 	.byte	0x04, 0x17
        /*002a*/ 	.short	(.L_205 - .L_204)
.L_204:
        /*002c*/ 	.word	0x00000000
        /*0030*/ 	.short	0x0002
        /*0032*/ 	.short	0x0010
        /*0034*/ 	.byte	0x00, 0xf5, 0x21, 0x00


	//----- nvinfo : EIATTR_KPARAM_INFO
	.align		4
.L_205:
        /*0038*/ 	.byte	0x04, 0x17
        /*003a*/ 	.short	(.L_207 - .L_206)
.L_206:
        /*003c*/ 	.word	0x00000000
        /*0040*/ 	.short	0x0001
        /*0042*/ 	.short	0x0008
        /*0044*/ 	.byte	0x00, 0xf5, 0x21, 0x00


	//----- nvinfo : EIATTR_KPARAM_INFO
	.align		4
.L_207:
        /*0048*/ 	.byte	0x04, 0x17
        /*004a*/ 	.short	(.L_209 - .L_208)
.L_208:
        /*004c*/ 	.word	0x00000000
        /*0050*/ 	.short	0x0000
        /*0052*/ 	.short	0x0000
        /*0054*/ 	.byte	0x00, 0xf0, 0x11, 0x00


	//----- nvinfo : EIATTR_SPARSE_MMA_MASK
	.align		4
.L_209:
        /*0058*/ 	.byte	0x03, 0x50
        /*005a*/ 	.short	0x0000


	//----- nvinfo : EIATTR_MAXREG_COUNT
	.align		4
        /*005c*/ 	.byte	0x03, 0x1b
        /*005e*/ 	.short	0x00ff


	//----- nvinfo : EIATTR_MERCURY_ISA_VERSION
	.align		4
        /*0060*/ 	.byte	0x03, 0x5f
        /*0062*/ 	.short	0x0101


	//----- nvinfo : EIATTR_VRC_CTA_INIT_COUNT
	.align		4
        /*0064*/ 	.byte	0x02, 0x4a
	.zero		1
	.zero		1


	//----- nvinfo : EIATTR_EXIT_INSTR_OFFSETS
	.align		4
        /*0068*/ 	.byte	0x04, 0x1c
        /*006a*/ 	.short	(.L_211 - .L_210)


	//   ....[0]....
.L_210:
        /*006c*/ 	.word	0x00000070


	//   ....[1]....
        /*0070*/ 	.word	0x00000160


	//----- nvinfo : EIATTR_CBANK_PARAM_SIZE
	.align		4
.L_211:
        /*0074*/ 	.byte	0x03, 0x19
        /*0076*/ 	.short	0x0028


	//----- nvinfo : EIATTR_PARAM_CBANK
	.align		4
        /*0078*/ 	.byte	0x04, 0x0a
        /*007a*/ 	.short	(.L_213 - .L_212)
	.align		4
.L_212:
        /*007c*/ 	.word	index@(.nv.constant0.addProduct)
        /*0080*/ 	.short	0x0380
        /*0082*/ 	.short	0x0028


	//----- nvinfo : EIATTR_SW_WAR
	.align		4
.L_213:
        /*0084*/ 	.byte	0x04, 0x36
        /*0086*/ 	.short	(.L_215 - .L_214)
.L_214:
        /*0088*/ 	.word	0x00000008
.L_215:


//--------------------- .nv.info.discount         --------------------------
	.section	.nv.info.discount,"",@"SHT_CUDA_INFO"
	.sectionflags	@""
	.align	4


	//----- nvinfo : EIATTR_CUDA_API_VERSION
	.align		4
        /*0000*/ 	.byte	0x04, 0x37
        /*0002*/ 	.short	(.L_217 - .L_216)
.L_216:
        /*0004*/ 	.word	0x00000082


	//----- nvinfo : EIATTR_KPARAM_INFO
	.align		4
.L_217:
        /*0008*/ 	.byte	0x04, 0x17
        /*000a*/ 	.short	(.L_219 - .L_218)
.L_218:
        /*000c*/ 	.word	0x00000000
        /*0010*/ 	.short	0x0004
        /*0012*/ 	.short	0x0020
        /*0014*/ 	.byte	0x00, 0xf5, 0x21, 0x00


	//----- nvinfo : EIATTR_KPARAM_INFO
	.align		4
.L_219:
        /*0018*/ 	.byte	0x04, 0x17
        /*001a*/ 	.short	(.L_221 - .L_220)
.L_220:
        /*001c*/ 	.word	0x00000000
        /*0020*/ 	.short	0x0003
        /*0022*/ 	.short	0x0018
        /*0024*/ 	.byte	0x00, 0xf0, 0x11, 0x00


	//----- nvinfo : EIATTR_KPARAM_INFO
	.align		4
.L_221:
        /*0028*/ 	.byte	0x04, 0x17
        /*002a*/ 	.short	(.L_223 - .L_222)
.L_222:
        /*002c*/ 	.word	0x00000000
        /*0030*/ 	.short	0x0002
        /*0032*/ 	.short	0x0010
        /*0034*/ 	.byte	0x00, 0xf5, 0x21, 0x00


	//----- nvinfo : EIATTR_KPARAM_INFO
	.align		4
.L_223:
        /*0038*/ 	.byte	0x04, 0x17
        /*003a*/ 	.short	(.L_225 - .L_224)
.L_224:
        /*003c*/ 	.word	0x00000000
        /*0040*/ 	.short	0x0001
        /*0042*/ 	.short	0x0008
        /*0044*/ 	.byte	0x00, 0xf5, 0x21, 0x00


	//----- nvinfo : EIATTR_KPARAM_INFO
	.align		4
.L_225:
        /*0048*/ 	.byte	0x04, 0x17
        /*004a*/ 	.short	(.L_227 - .L_226)
.L_226:
        /*004c*/ 	.word	0x00000000
        /*0050*/ 	.short	0x0000
        /*0052*/ 	.short	0x0000
        /*0054*/ 	.byte	0x00, 0xf0, 0x11, 0x00


	//----- nvinfo : EIATTR_SPARSE_MMA_MASK
	.align		4
.L_227:
        /*0058*/ 	.byte	0x03, 0x50
        /*005a*/ 	.short	0x0000


	//----- nvinfo : EIATTR_MAXREG_COUNT
	.align		4
        /*005c*/ 	.byte	0x03, 0x1b
        /*005e*/ 	.short	0x00ff


	//----- nvinfo : EIATTR_MERCURY_ISA_VERSION
	.align		4
        /*0060*/ 	.byte	0x03, 0x5f
        /*0062*/ 	.short	0x0101


	//----- nvinfo : EIATTR_VRC_CTA_INIT_COUNT
	.align		4
        /*0064*/ 	.byte	0x02, 0x4a
	.zero		1
	.zero		1


	//----- nvinfo : EIATTR_EXIT_INSTR_OFFSETS
	.align		4
        /*0068*/ 	.byte	0x04, 0x1c
        /*006a*/ 	.short	(.L_229 - .L_228)


	//   ....[0]....
.L_228:
        /*006c*/ 	.word	0x00000070


	//   ....[1]....
        /*0070*/ 	.word	0x00000210


	//----- nvinfo : EIATTR_CRS_STACK_SIZE
	.align		4
.L_229:
        /*0074*/ 	.byte	0x04, 0x1e
        /*0076*/ 	.short	(.L_231 - .L_230)
.L_230:
        /*0078*/ 	.word	0x00000000


	//----- nvinfo : EIATTR_CBANK_PARAM_SIZE
	.align		4
.L_231:
        /*007c*/ 	.byte	0x03, 0x19
        /*007e*/ 	.short	0x0028


	//----- nvinfo : EIATTR_PARAM_CBANK
	.align		4
        /*0080*/ 	.byte	0x04, 0x0a
        /*0082*/ 	.short	(.L_233 - .L_232)
	.align		4
.L_232:
        /*0084*/ 	.word	index@(.nv.constant0.discount)
        /*0088*/ 	.short	0x0380
        /*008a*/ 	.short	0x0028


	//----- nvinfo : EIATTR_SW_WAR
	.align		4
.L_233:
        /*008c*/ 	.byte	0x04, 0x36
        /*008e*/ 	.short	(.L_235 - .L_234)
.L_234:
        /*0090*/ 	.word	0x00000008
.L_235:


//--------------------- .nv.info.accrue           --------------------------
	.section	.nv.info.accrue,"",@"SHT_CUDA_INFO"
	.sectionflags	@""
	.align	4


	//----- nvinfo : EIATTR_CUDA_API_VERSION
	.align		4
        /*0000*/ 	.byte	0x04, 0x37
        /*0002*/ 	.short	(.L_237 - .L_236)
.L_236:
        /*0004*/ 	.word	0x00000082


	//----- nvinfo : EIATTR_KPARAM_INFO
	.align		4
.L_237:
        /*0008*/ 	.byte	0x04, 0x17
        /*000a*/ 	.short	(.L_239 - .L_238)
.L_238:
        /*000c*/ 	.word	0x00000000
        /*0010*/ 	.short	0x0004
        /*0012*/ 	.short	0x0020
        /*0014*/ 	.byte	0x00, 0xf5, 0x21, 0x00


	//----- nvinfo : EIATTR_KPARAM_INFO
	.align		4
.L_239:
        /*0018*/ 	.byte	0x04, 0x17
        /*001a*/ 	.short	(.L_241 - .L_240)
.L_240:
        /*001c*/ 	.word	0x00000000
        /*0020*/ 	.short	0x0003
        /*0022*/ 	.short	0x0018
        /*0024*/ 	.byte	0x00, 0xf0, 0x11, 0x00


	//----- nvinfo : EIATTR_KPARAM_INFO
	.align		4
.L_241:
        /*0028*/ 	.byte	0x04, 0x17
        /*002a*/ 	.short	(.L_243 - .L_242)
.L_242:
        /*002c*/ 	.word	0x00000000
        /*0030*/ 	.short	0x0002
        /*0032*/ 	.short	0x0010
        /*0034*/ 	.byte	0x00, 0xf5, 0x21, 0x00


	//----- nvinfo : EIATTR_KPARAM_INFO
	.align		4
.L_243:
        /*0038*/ 	.byte	0x04, 0x17
        /*003a*/ 	.short	(.L_245 - .L_244)
.L_244:
        /*003c*/ 	.word	0x00000000
        /*0040*/ 	.short	0x0001
        /*0042*/ 	.short	0x0008
        /*0044*/ 	.byte	0x00, 0xf5, 0x21, 0x00


	//----- nvinfo : EIATTR_KPARAM_INFO
	.align		4
.L_245:
        /*0048*/ 	.byte	0x04, 0x17
        /*004a*/ 	.short	(.L_247 - .L_246)
.L_246:
        /*004c*/ 	.word	0x00000000
        /*0050*/ 	.short	0x0000
        /*0052*/ 	.short	0x0000
        /*0054*/ 	.byte	0x00, 0xf0, 0x11, 0x00


	//----- nvinfo : EIATTR_SPARSE_MMA_MASK
	.align		4
.L_247:
        /*0058*/ 	.byte	0x03, 0x50
        /*005a*/ 	.short	0x0000


	//----- nvinfo : EIATTR_MAXREG_COUNT
	.align		4
        /*005c*/ 	.byte	0x03, 0x1b
        /*005e*/ 	.short	0x00ff


	//----- nvinfo : EIATTR_MERCURY_ISA_VERSION
	.align		4
        /*0060*/ 	.byte	0x03, 0x5f
        /*0062*/ 	.short	0x0101


	//----- nvinfo : EIATTR_VRC_CTA_INIT_COUNT
	.align		4
        /*0064*/ 	.byte	0x02, 0x4a
	.zero		1
	.zero		1


	//----- nvinfo : EIATTR_EXIT_INSTR_OFFSETS
	.align		4
        /*0068*/ 	.byte	0x04, 0x1c
        /*006a*/ 	.short	(.L_249 - .L_248)


	//   ....[0]....
.L_248:
        /*006c*/ 	.word	0x00000070


	//   ....[1]....
        /*0070*/ 	.word	0x00000150


	//----- nvinfo : EIATTR_CBANK_PARAM_SIZE
	.align		4
.L_249:
        /*0074*/ 	.byte	0x03, 0x19
        /*0076*/ 	.short	0x0028


	//----- nvinfo : EIATTR_PARAM_CBANK
	.align		4
        /*0078*/ 	.byte	0x04, 0x0a
        /*007a*/ 	.short	(.L_251 - .L_250)
	.align		4
.L_250:
        /*007c*/ 	.word	index@(.nv.constant0.accrue)
        /*0080*/ 	.short	0x0380
        /*0082*/ 	.short	0x0028


	//----- nvinfo : EIATTR_SW_WAR
	.align		4
.L_251:
        /*0084*/ 	.byte	0x04, 0x36
        /*0086*/ 	.short	(.L_253 - .L_252)
.L_252:
        /*0088*/ 	.word	0x00000008
.L_253:


//--------------------- .nv.info.cuDiv            --------------------------
	.section	.nv.info.cuDiv,"",@"SHT_CUDA_INFO"
	.sectionflags	@""
	.align	4


	//----- nvinfo : EIATTR_CUDA_API_VERSION
	.align		4
        /*0000*/ 	.byte	0x04, 0x37
        /*0002*/ 	.short	(.L_255 - .L_254)
.L_254:
        /*0004*/ 	.word	0x00000082


	//----- nvinfo : EIATTR_KPARAM_INFO
	.align		4
.L_255:
        /*0008*/ 	.byte	0x04, 0x17
        /*000a*/ 	.short	(.L_257 - .L_256)
.L_256:
        /*000c*/ 	.word	0x00000000
        /*0010*/ 	.short	0x0003
        /*0012*/ 	.short	0x0018
        /*0014*/ 	.byte	0x00, 0xf5, 0x21, 0x00


	//----- nvinfo : EIATTR_KPARAM_INFO
	.align		4
.L_257:
        /*0018*/ 	.byte	0x04, 0x17
        /*001a*/ 	.short	(.L_259 - .L_258)
.L_258:
        /*001c*/ 	.word	0x00000000
        /*0020*/ 	.short	0x0002
        /*0022*/ 	.short	0x0010
        /*0024*/ 	.byte	0x00, 0xf5, 0x21, 0x00


	//----- nvinfo : EIATTR_KPARAM_INFO
	.align		4
.L_259:
        /*0028*/ 	.byte	0x04, 0x17
        /*002a*/ 	.short	(.L_261 - .L_260)
.L_260:
        /*002c*/ 	.word	0x00000000
        /*0030*/ 	.short	0x0001
        /*0032*/ 	.short	0x0008
        /*0034*/ 	.byte	0x00, 0xf5, 0x21, 0x00


	//----- nvinfo : EIATTR_KPARAM_INFO
	.align		4
.L_261:
        /*0038*/ 	.byte	0x04, 0x17
        /*003a*/ 	.short	(.L_263 - .L_262)
.L_262:
        /*003c*/ 	.word	0x00000000
        /*0040*/ 	.short	0x0000
        /*0042*/ 	.short	0x0000
        /*0044*/ 	.byte	0x00, 0xf0, 0x11, 0x00


	//----- nvinfo : EIATTR_SPARSE_MMA_MASK
	.align		4
.L_263:
        /*0048*/ 	.byte	0x03, 0x50
        /*004a*/ 	.short	0x0000


	//----- nvinfo : EIATTR_MAXREG_COUNT
	.align		4
        /*004c*/ 	.byte	0x03, 0x1b
        /*004e*/ 	.short	0x00ff


	//----- nvinfo : EIATTR_MERCURY_ISA_VERSION
	.align		4
        /*0050*/ 	.byte	0x03, 0x5f
        /*0052*/ 	.short	0x0101


	//----- nvinfo : EIATTR_VRC_CTA_INIT_COUNT
	.align		4
        /*0054*/ 	.byte	0x02, 0x4a
	.zero		1
	.zero		1


	//----- nvinfo : EIATTR_EXIT_INSTR_OFFSETS
	.align		4
        /*0058*/ 	.byte	0x04, 0x1c
        /*005a*/ 	.short	(.L_265 - .L_264)


	//   ....[0]....
.L_264:
        /*005c*/ 	.word	0x00000070


	//   ....[1]....
        /*0060*/ 	.word	0x000001f0


	//----- nvinfo : EIATTR_CRS_STACK_SIZE
	.align		4
.L_265:
        /*0064*/ 	.byte	0x04, 0x1e
        /*0066*/ 	.short	(.L_267 - .L_266)
.L_266:
        /*0068*/ 	.word	0x00000000


	//----- nvinfo : EIATTR_CBANK_PARAM_SIZE
	.align		4
.L_267:
        /*006c*/ 	.byte	0x03, 0x19
        /*006e*/ 	.short	0x0020


	//----- nvinfo : EIATTR_PARAM_CBANK
	.align		4
        /*0070*/ 	.byte	0x04, 0x0a
        /*0072*/ 	.short	(.L_269 - .L_268)
	.align		4
.L_268:
        /*0074*/ 	.word	index@(.nv.constant0.cuDiv)
        /*0078*/ 	.short	0x0380
        /*007a*/ 	.short	0x0020


	//----- nvinfo : EIATTR_SW_WAR
	.align		4
.L_269:
        /*007c*/ 	.byte	0x04, 0x36
        /*007e*/ 	.short	(.L_271 - .L_270)
.L_270:
        /*0080*/ 	.word	0x00000008
.L_271:


//--------------------- .nv.info.mult             --------------------------
	.section	.nv.info.mult,"",@"SHT_CUDA_INFO"
	.sectionflags	@""
	.align	4


	//----- nvinfo : EIATTR_CUDA_API_VERSION
	.align		4
        /*0000*/ 	.byte	0x04, 0x37
        /*0002*/ 	.short	(.L_273 - .L_272)
.L_272:
        /*0004*/ 	.word	0x00000082


	//----- nvinfo : EIATTR_KPARAM_INFO
	.align		4
.L_273:
        /*0008*/ 	.byte	0x04, 0x17
        /*000a*/ 	.short	(.L_275 - .L_274)
.L_274:
        /*000c*/ 	.word	0x00000000
        /*0010*/ 	.short	0x0003
        /*0012*/ 	.short	0x0018
        /*0014*/ 	.byte	0x00, 0xf5, 0x21, 0x00


	//----- nvinfo : EIATTR_KPARAM_INFO
	.align		4
.L_275:
        /*0018*/ 	.byte	0x04, 0x17
        /*001a*/ 	.short	(.L_277 - .L_276)
.L_276:
        /*001c*/ 	.word	0x00000000
        /*0020*/ 	.short	0x0002
        /*0022*/ 	.short	0x0010
        /*0024*/ 	.byte	0x00, 0xf5, 0x21, 0x00


	//----- nvinfo : EIATTR_KPARAM_INFO
	.align		4
.L_277:
        /*0028*/ 	.byte	0x04, 0x17
        /*002a*/ 	.short	(.L_279 - .L_278)
.L_278:
        /*002c*/ 	.word	0x00000000
        /*0030*/ 	.short	0x0001
        /*0032*/ 	.short	0x0008
        /*0034*/ 	.byte	0x00, 0xf5, 0x21, 0x00


	//----- nvinfo : EIATTR_KPARAM_INFO
	.align		4
.L_279:
        /*0038*/ 	.byte	0x04, 0x17
        /*003a*/ 	.short	(.L_281 - .L_280)
.L_280:
        /*003c*/ 	.word	0x00000000
        /*0040*/ 	.short	0x0000
        /*0042*/ 	.short	0x0000
        /*0044*/ 	.byte	0x00, 0xf0, 0x11, 0x00


	//----- nvinfo : EIATTR_SPARSE_MMA_MASK
	.align		4
.L_281:
        /*0048*/ 	.byte	0x03, 0x50
        /*004a*/ 	.short	0x0000


	//----- nvinfo : EIATTR_MAXREG_COUNT
	.align		4
        /*004c*/ 	.byte	0x03, 0x1b
        /*004e*/ 	.short	0x00ff


	//----- nvinfo : EIATTR_MERCURY_ISA_VERSION
	.align		4
        /*0050*/ 	.byte	0x03, 0x5f
        /*0052*/ 	.short	0x0101


	//----- nvinfo : EIATTR_VRC_CTA_INIT_COUNT
	.align		4
        /*0054*/ 	.byte	0x02, 0x4a
	.zero		1
	.zero		1


	//----- nvinfo : EIATTR_EXIT_INSTR_OFFSETS
	.align		4
        /*0058*/ 	.byte	0x04, 0x1c
        /*005a*/ 	.short	(.L_283 - .L_282)


	//   ....[0]....
.L_282:
        /*005c*/ 	.word	0x00000070


	//   ....[1]....
        /*0060*/ 	.word	0x00000130


	//----- nvinfo : EIATTR_CBANK_PARAM_SIZE
	.align		4
.L_283:
        /*0064*/ 	.byte	0x03, 0x19
        /*0066*/ 	.short	0x0020


	//----- nvinfo : EIATTR_PARAM_CBANK
	.align		4
        /*0068*/ 	.byte	0x04, 0x0a
        /*006a*/ 	.short	(.L_285 - .L_284)
	.align		4
.L_284:
        /*006c*/ 	.word	index@(.nv.constant0.mult)
        /*0070*/ 	.short	0x0380
        /*0072*/ 	.short	0x0020


	//----- nvinfo : EIATTR_SW_WAR
	.align		4
.L_285:
        /*0074*/ 	.byte	0x04, 0x36
        /*0076*/ 	.short	(.L_287 - .L_286)
.L_286:
        /*0078*/ 	.word	0x00000008
.L_287:


//--------------------- .nv.info.sub              --------------------------
	.section	.nv.info.sub,"",@"SHT_CUDA_INFO"
	.sectionflags	@""
	.align	4


	//----- nvinfo : EIATTR_CUDA_API_VERSION
	.align		4
        /*0000*/ 	.byte	0x04, 0x37
        /*0002*/ 	.short	(.L_289 - .L_288)
.L_288:
        /*0004*/ 	.word	0x00000082


	//----- nvinfo : EIATTR_KPARAM_INFO
	.align		4
.L_289:
        /*0008*/ 	.byte	0x04, 0x17
        /*000a*/ 	.short	(.L_291 - .L_290)
.L_290:
        /*000c*/ 	.word	0x00000000
        /*0010*/ 	.short	0x0003
        /*0012*/ 	.short	0x0018
        /*0014*/ 	.byte	0x00, 0xf5, 0x21, 0x00


	//----- nvinfo : EIATTR_KPARAM_INFO
	.align		4
.L_291:
        /*0018*/ 	.byte	0x04, 0x17
        /*001a*/ 	.short	(.L_293 - .L_292)
.L_292:
        /*001c*/ 	.word	0x00000000
        /*0020*/ 	.short	0x0002
        /*0022*/ 	.short	0x0010
        /*0024*/ 	.byte	0x00, 0xf5, 0x21, 0x00


	//----- nvinfo : EIATTR_KPARAM_INFO
	.align		4
.L_293:
        /*0028*/ 	.byte	0x04, 0x17
        /*002a*/ 	.short	(.L_295 - .L_294)
.L_294:
        /*002c*/ 	.word	0x00000000
        /*0030*/ 	.short	0x0001
        /*0032*/ 	.short	0x0008
        /*0034*/ 	.byte	0x00, 0xf5, 0x21, 0x00


	//----- nvinfo : EIATTR_KPARAM_INFO
	.align		4
.L_295:
        /*0038*/ 	.byte	0x04, 0x17
        /*003a*/ 	.short	(.L_297 - .L_296)
.L_296:
        /*003c*/ 	.word	0x00000000
        /*0040*/ 	.short	0x0000
        /*0042*/ 	.short	0x0000
        /*0044*/ 	.byte	0x00, 0xf0, 0x11, 0x00


	//----- nvinfo : EIATTR_SPARSE_MMA_MASK
	.align		4
.L_297:
        /*0048*/ 	.byte	0x03, 0x50
        /*004a*/ 	.short	0x0000


	//----- nvinfo : EIATTR_MAXREG_COUNT
	.align		4
        /*004c*/ 	.byte	0x03, 0x1b
        /*004e*/ 	.short	0x00ff


	//----- nvinfo : EIATTR_MERCURY_ISA_VERSION
	.align		4
        /*0050*/ 	.byte	0x03, 0x5f
        /*0052*/ 	.short	0x0101


	//----- nvinfo : EIATTR_VRC_CTA_INIT_COUNT
	.align		4
        /*0054*/ 	.byte	0x02, 0x4a
	.zero		1
	.zero		1


	//----- nvinfo : EIATTR_EXIT_INSTR_OFFSETS
	.align		4
        /*0058*/ 	.byte	0x04, 0x1c
        /*005a*/ 	.short	(.L_299 - .L_298)


	//   ....[0]....
.L_298:
        /*005c*/ 	.word	0x00000070


	//   ....[1]....
        /*0060*/ 	.word	0x00000130


	//----- nvinfo : EIATTR_CBANK_PARAM_SIZE
	.align		4
.L_299:
        /*0064*/ 	.byte	0x03, 0x19
        /*0066*/ 	.short	0x0020


	//----- nvinfo : EIATTR_PARAM_CBANK
	.align		4
        /*0068*/ 	.byte	0x04, 0x0a
        /*006a*/ 	.short	(.L_301 - .L_300)
	.align		4
.L_300:
        /*006c*/ 	.word	index@(.nv.constant0.sub)
        /*0070*/ 	.short	0x0380
        /*0072*/ 	.short	0x0020


	//----- nvinfo : EIATTR_SW_WAR
	.align		4
.L_301:
        /*0074*/ 	.byte	0x04, 0x36
        /*0076*/ 	.short	(.L_303 - .L_302)
.L_302:
        /*0078*/ 	.word	0x00000008
.L_303:


//--------------------- .nv.info.add              --------------------------
	.section	.nv.info.add,"",@"SHT_CUDA_INFO"
	.sectionflags	@""
	.align	4


	//----- nvinfo : EIATTR_CUDA_API_VERSION
	.align		4
        /*0000*/ 	.byte	0x04, 0x37
        /*0002*/ 	.short	(.L_305 - .L_304)
.L_304:
        /*0004*/ 	.word	0x00000082


	//----- nvinfo : EIATTR_KPARAM_INFO
	.align		4
.L_305:
        /*0008*/ 	.byte	0x04, 0x17
        /*000a*/ 	.short	(.L_307 - .L_306)
.L_306:
        /*000c*/ 	.word	0x00000000
        /*0010*/ 	.short	0x0003
        /*0012*/ 	.short	0x0018
        /*0014*/ 	.byte	0x00, 0xf5, 0x21, 0x00


	//----- nvinfo : EIATTR_KPARAM_INFO
	.align		4
.L_307:
        /*0018*/ 	.byte	0x04, 0x17
        /*001a*/ 	.short	(.L_309 - .L_308)
.L_308:
        /*001c*/ 	.word	0x00000000
        /*0020*/ 	.short	0x0002
        /*0022*/ 	.short	0x0010
        /*0024*/ 	.byte	0x00, 0xf5, 0x21, 0x00


	//----- nvinfo : EIATTR_KPARAM_INFO
	.align		4
.L_309:
        /*0028*/ 	.byte	0x04, 0x17
        /*002a*/ 	.short	(.L_311 - .L_310)
.L_310:
        /*002c*/ 	.word	0x00000000
        /*0030*/ 	.short	0x0001
        /*0032*/ 	.short	0x0008
        /*0034*/ 	.byte	0x00, 0xf5, 0x21, 0x00


	//----- nvinfo : EIATTR_KPARAM_INFO
	.align		4
.L_311:
        /*0038*/ 	.byte	0x04, 0x17
        /*003a*/ 	.short	(.L_313 - .L_312)
.L_312:
        /*003c*/ 	.word	0x00000000
        /*0040*/ 	.short	0x0000
        /*0042*/ 	.short	0x0000
        /*0044*/ 	.byte	0x00, 0xf0, 0x11, 0x00


	//----- nvinfo : EIATTR_SPARSE_MMA_MASK
	.align		4
.L_313:
        /*0048*/ 	.byte	0x03, 0x50
        /*004a*/ 	.short	0x0000


	//----- nvinfo : EIATTR_MAXREG_COUNT
	.align		4
        /*004c*/ 	.byte	0x03, 0x1b
        /*004e*/ 	.short	0x00ff


	//----- nvinfo : EIATTR_MERCURY_ISA_VERSION
	.align		4
        /*0050*/ 	.byte	0x03, 0x5f
        /*0052*/ 	.short	0x0101


	//----- nvinfo : EIATTR_VRC_CTA_INIT_COUNT
	.align		4
        /*0054*/ 	.byte	0x02, 0x4a
	.zero		1
	.zero		1


	//----- nvinfo : EIATTR_EXIT_INSTR_OFFSETS
	.align		4
        /*0058*/ 	.byte	0x04, 0x1c
        /*005a*/ 	.short	(.L_315 - .L_314)


	//   ....[0]....
.L_314:
        /*005c*/ 	.word	0x00000070


	//   ....[1]....
        /*0060*/ 	.word	0x00000130


	//----- nvinfo : EIATTR_CBANK_PARAM_SIZE
	.align		4
.L_315:
        /*0064*/ 	.byte	0x03, 0x19
        /*0066*/ 	.short	0x0020


	//----- nvinfo : EIATTR_PARAM_CBANK
	.align		4
        /*0068*/ 	.byte	0x04, 0x0a
        /*006a*/ 	.short	(.L_317 - .L_316)
	.align		4
.L_316:
        /*006c*/ 	.word	index@(.nv.constant0.add)
        /*0070*/ 	.short	0x0380
        /*0072*/ 	.short	0x0020


	//----- nvinfo : EIATTR_SW_WAR
	.align		4
.L_317:
        /*0074*/ 	.byte	0x04, 0x36
        /*0076*/ 	.short	(.L_319 - .L_318)
.L_318:
        /*0078*/ 	.word	0x00000008
.L_319:


//--------------------- .nv.info.cuFloor          --------------------------
	.section	.nv.info.cuFloor,"",@"SHT_CUDA_INFO"
	.sectionflags	@""
	.align	4


	//----- nvinfo : EIATTR_CUDA_API_VERSION
	.align		4
        /*0000*/ 	.byte	0x04, 0x37
        /*0002*/ 	.short	(.L_321 - .L_320)
.L_320:
        /*0004*/ 	.word	0x00000082


	//----- nvinfo : EIATTR_KPARAM_INFO
	.align		4
.L_321:
        /*0008*/ 	.byte	0x04, 0x17
        /*000a*/ 	.short	(.L_323 - .L_322)
.L_322:
        /*000c*/ 	.word	0x00000000
        /*0010*/ 	.short	0x0003
        /*0012*/ 	.short	0x0018
        /*0014*/ 	.byte	0x00, 0xf5, 0x21, 0x00


	//----- nvinfo : EIATTR_KPARAM_INFO
	.align		4
.L_323:
        /*0018*/ 	.byte	0x04, 0x17
        /*001a*/ 	.short	(.L_325 - .L_324)
.L_324:
        /*001c*/ 	.word	0x00000000
        /*0020*/ 	.short	0x0002
        /*0022*/ 	.short	0x0010
        /*0024*/ 	.byte	0x00, 0xf5, 0x21, 0x00


	//----- nvinfo : EIATTR_KPARAM_INFO
	.align		4
.L_325:
        /*0028*/ 	.byte	0x04, 0x17
        /*002a*/ 	.short	(.L_327 - .L_326)
.L_326:
        /*002c*/ 	.word	0x00000000
        /*0030*/ 	.short	0x0001
        /*0032*/ 	.short	0x0008
        /*0034*/ 	.byte	0x00, 0xf5, 0x21, 0x00


	//----- nvinfo : EIATTR_KPARAM_INFO
	.align		4
.L_327:
        /*0038*/ 	.byte	0x04, 0x17
        /*003a*/ 	.short	(.L_329 - .L_328)
.L_328:
        /*003c*/ 	.word	0x00000000
        /*0040*/ 	.short	0x0000
        /*0042*/ 	.short	0x0000
        /*0044*/ 	.byte	0x00, 0xf0, 0x11, 0x00


	//----- nvinfo : EIATTR_SPARSE_MMA_MASK
	.align		4
.L_329:
        /*0048*/ 	.byte	0x03, 0x50
        /*004a*/ 	.short	0x0000


	//----- nvinfo : EIATTR_MAXREG_COUNT
	.align		4
        /*004c*/ 	.byte	0x03, 0x1b
        /*004e*/ 	.short	0x00ff


	//----- nvinfo : EIATTR_MERCURY_ISA_VERSION
	.align		4
        /*0050*/ 	.byte	0x03, 0x5f
        /*0052*/ 	.short	0x0101


	//----- nvinfo : EIATTR_VRC_CTA_INIT_COUNT
	.align		4
        /*0054*/ 	.byte	0x02, 0x4a
	.zero		1
	.zero		1


	//----- nvinfo : EIATTR_EXIT_INSTR_OFFSETS
	.align		4
        /*0058*/ 	.byte	0x04, 0x1c
        /*005a*/ 	.short	(.L_331 - .L_330)


	//   ....[0]....
.L_330:
        /*005c*/ 	.word	0x00000070


	//   ....[1]....
        /*0060*/ 	.word	0x00000140


	//----- nvinfo : EIATTR_CBANK_PARAM_SIZE
	.align		4
.L_331:
        /*0064*/ 	.byte	0x03, 0x19
        /*0066*/ 	.short	0x0020


	//----- nvinfo : EIATTR_PARAM_CBANK
	.align		4
        /*0068*/ 	.byte	0x04, 0x0a
        /*006a*/ 	.short	(.L_333 - .L_332)
	.align		4
.L_332:
        /*006c*/ 	.word	index@(.nv.constant0.cuFloor)
        /*0070*/ 	.short	0x0380
        /*0072*/ 	.short	0x0020


	//----- nvinfo : EIATTR_SW_WAR
	.align		4
.L_333:
        /*0074*/ 	.byte	0x04, 0x36
        /*0076*/ 	.short	(.L_335 - .L_334)
.L_334:
        /*0078*/ 	.word	0x00000008
.L_335:


//--------------------- .nv.info.cap              --------------------------
	.section	.nv.info.cap,"",@"SHT_CUDA_INFO"
	.sectionflags	@""
	.align	4


	//----- nvinfo : EIATTR_CUDA_API_VERSION
	.align		4
        /*0000*/ 	.byte	0x04, 0x37
        /*0002*/ 	.short	(.L_337 - .L_336)
.L_336:
        /*0004*/ 	.word	0x00000082


	//----- nvinfo : EIATTR_KPARAM_INFO
	.align		4
.L_337:
        /*0008*/ 	.byte	0x04, 0x17
        /*000a*/ 	.short	(.L_339 - .L_338)
.L_338:
        /*000c*/ 	.word	0x00000000
        /*0010*/ 	.short	0x0003
        /*0012*/ 	.short	0x0018
        /*0014*/ 	.byte	0x00, 0xf5, 0x21, 0x00


	//----- nvinfo : EIATTR_KPARAM_INFO
	.align		4
.L_339:
        /*0018*/ 	.byte	0x04, 0x17
        /*001a*/ 	.short	(.L_341 - .L_340)
.L_340:
        /*001c*/ 	.word	0x00000000
        /*0020*/ 	.short	0x0002
        /*0022*/ 	.short	0x0010
        /*0024*/ 	.byte	0x00, 0xf5, 0x21, 0x00


	//----- nvinfo : EIATTR_KPARAM_INFO
	.align		4
.L_341:
        /*0028*/ 	.byte	0x04, 0x17
        /*002a*/ 	.short	(.L_343 - .L_342)
.L_342:
        /*002c*/ 	.word	0x00000000
        /*0030*/ 	.short	0x0001
        /*0032*/ 	.short	0x0008
        /*0034*/ 	.byte	0x00, 0xf5, 0x21, 0x00


	//----- nvinfo : EIATTR_KPARAM_INFO
	.align		4
.L_343:
        /*0038*/ 	.byte	0x04, 0x17
        /*003a*/ 	.short	(.L_345 - .L_344)
.L_344:
        /*003c*/ 	.word	0x00000000
        /*0040*/ 	.short	0x0000
        /*0042*/ 	.short	0x0000
        /*0044*/ 	.byte	0x00, 0xf0, 0x11, 0x00


	//----- nvinfo : EIATTR_SPARSE_MMA_MASK
	.align		4
.L_345:
        /*0048*/ 	.byte	0x03, 0x50
        /*004a*/ 	.short	0x0000


	//----- nvinfo : EIATTR_MAXREG_COUNT
	.align		4
        /*004c*/ 	.byte	0x03, 0x1b
        /*004e*/ 	.short	0x00ff


	//----- nvinfo : EIATTR_MERCURY_ISA_VERSION
	.align		4
        /*0050*/ 	.byte	0x03, 0x5f
        /*0052*/ 	.short	0x0101


	//----- nvinfo : EIATTR_VRC_CTA_INIT_COUNT
	.align		4
        /*0054*/ 	.byte	0x02, 0x4a
	.zero		1
	.zero		1


	//----- nvinfo : EIATTR_EXIT_INSTR_OFFSETS
	.align		4
        /*0058*/ 	.byte	0x04, 0x1c
        /*005a*/ 	.short	(.L_347 - .L_346)


	//   ....[0]....
.L_346:
        /*005c*/ 	.word	0x00000070


	//   ....[1]....
        /*0060*/ 	.word	0x00000140


	//----- nvinfo : EIATTR_CBANK_PARAM_SIZE
	.align		4
.L_347:
        /*0064*/ 	.byte	0x03, 0x19
        /*0066*/ 	.short	0x0020


	//----- nvinfo : EIATTR_PARAM_CBANK
	.align		4
        /*0068*/ 	.byte	0x04, 0x0a
        /*006a*/ 	.short	(.L_349 - .L_348)
	.align		4
.L_348:
        /*006c*/ 	.word	index@(.nv.constant0.cap)
        /*0070*/ 	.short	0x0380
        /*0072*/ 	.short	0x0020


	//----- nvinfo : EIATTR_SW_WAR
	.align		4
.L_349:
        /*0074*/ 	.byte	0x04, 0x36
        /*0076*/ 	.short	(.L_351 - .L_350)
.L_350:
        /*0078*/ 	.word	0x00000008
.L_351:


//--------------------- .nv.info.cuAbs            --------------------------
	.section	.nv.info.cuAbs,"",@"SHT_CUDA_INFO"
	.sectionflags	@""
	.align	4


	//----- nvinfo : EIATTR_CUDA_API_VERSION
	.align		4
        /*0000*/ 	.byte	0x04, 0x37
        /*0002*/ 	.short	(.L_353 - .L_352)
.L_352:
        /*0004*/ 	.word	0x00000082


	//----- nvinfo : EIATTR_KPARAM_INFO
	.align		4
.L_353:
        /*0008*/ 	.byte	0x04, 0x17
        /*000a*/ 	.short	(.L_355 - .L_354)
.L_354:
        /*000c*/ 	.word	0x00000000
        /*0010*/ 	.short	0x0002
        /*0012*/ 	.short	0x0010
        /*0014*/ 	.byte	0x00, 0xf5, 0x21, 0x00


	//----- nvinfo : EIATTR_KPARAM_INFO
	.align		4
.L_355:
        /*0018*/ 	.byte	0x04, 0x17
        /*001a*/ 	.short	(.L_357 - .L_356)
.L_356:
        /*001c*/ 	.word	0x00000000
        /*0020*/ 	.short	0x0001
        /*0022*/ 	.short	0x0008
        /*0024*/ 	.byte	0x00, 0xf5, 0x21, 0x00


	//----- nvinfo : EIATTR_KPARAM_INFO
	.align		4
.L_357:
        /*0028*/ 	.byte	0x04, 0x17
        /*002a*/ 	.short	(.L_359 - .L_358)
.L_358:
        /*002c*/ 	.word	0x00000000
        /*0030*/ 	.short	0x0000
        /*0032*/ 	.short	0x0000
        /*0034*/ 	.byte	0x00, 0xf0, 0x11, 0x00


	//----- nvinfo : EIATTR_SPARSE_MMA_MASK
	.align		4
.L_359:
        /*0038*/ 	.byte	0x03, 0x50
        /*003a*/ 	.short	0x0000


	//----- nvinfo : EIATTR_MAXREG_COUNT
	.align		4
        /*003c*/ 	.byte	0x03, 0x1b
        /*003e*/ 	.short	0x00ff


	//----- nvinfo : EIATTR_MERCURY_ISA_VERSION
	.align		4
        /*0040*/ 	.byte	0x03, 0x5f
        /*0042*/ 	.short	0x0101


	//----- nvinfo : EIATTR_VRC_CTA_INIT_COUNT
	.align		4
        /*0044*/ 	.byte	0x02, 0x4a
	.zero		1
	.zero		1


	//----- nvinfo : EIATTR_EXIT_INSTR_OFFSETS
	.align		4
        /*0048*/ 	.byte	0x04, 0x1c
        /*004a*/ 	.short	(.L_361 - .L_360)


	//   ....[0]....
.L_360:
        /*004c*/ 	.word	0x00000070


	//   ....[1]....
        /*0050*/ 	.word	0x00000100


	//----- nvinfo : EIATTR_CBANK_PARAM_SIZE
	.align		4
.L_361:
        /*0054*/ 	.byte	0x03, 0x19
        /*0056*/ 	.short	0x0018


	//----- nvinfo : EIATTR_PARAM_CBANK
	.align		4
        /*0058*/ 	.byte	0x04, 0x0a
        /*005a*/ 	.short	(.L_363 - .L_362)
	.align		4
.L_362:
        /*005c*/ 	.word	index@(.nv.constant0.cuAbs)
        /*0060*/ 	.short	0x0380
        /*0062*/ 	.short	0x0018


	//----- nvinfo : EIATTR_SW_WAR
	.align		4
.L_363:
        /*0064*/ 	.byte	0x04, 0x36
        /*0066*/ 	.short	(.L_365 - .L_364)
.L_364:
        /*0068*/ 	.word	0x00000008
.L_365:


//--------------------- .nv.info.invert           --------------------------
	.section	.nv.info.invert,"",@"SHT_CUDA_INFO"
	.sectionflags	@""
	.align	4


	//----- nvinfo : EIATTR_CUDA_API_VERSION
	.align		4
        /*0000*/ 	.byte	0x04, 0x37
        /*0002*/ 	.short	(.L_367 - .L_366)
.L_366:
        /*0004*/ 	.word	0x00000082


	//----- nvinfo : EIATTR_KPARAM_INFO
	.align		4
.L_367:
        /*0008*/ 	.byte	0x04, 0x17
        /*000a*/ 	.short	(.L_369 - .L_368)
.L_368:
        /*000c*/ 	.word	0x00000000
        /*0010*/ 	.short	0x0002
        /*0012*/ 	.short	0x0010
        /*0014*/ 	.byte	0x00, 0xf5, 0x21, 0x00


	//----- nvinfo : EIATTR_KPARAM_INFO
	.align		4
.L_369:
        /*0018*/ 	.byte	0x04, 0x17
        /*001a*/ 	.short	(.L_371 - .L_370)
.L_370:
        /*001c*/ 	.word	0x00000000
        /*0020*/ 	.short	0x0001
        /*0022*/ 	.short	0x0008
        /*0024*/ 	.byte	0x00, 0xf5, 0x21, 0x00


	//----- nvinfo : EIATTR_KPARAM_INFO
	.align		4
.L_371:
        /*0028*/ 	.byte	0x04, 0x17
        /*002a*/ 	.short	(.L_373 - .L_372)
.L_372:
        /*002c*/ 	.word	0x00000000
        /*0030*/ 	.short	0x0000
        /*0032*/ 	.short	0x0000
        /*0034*/ 	.byte	0x00, 0xf0, 0x11, 0x00


	//----- nvinfo : EIATTR_SPARSE_MMA_MASK
	.align		4
.L_373:
        /*0038*/ 	.byte	0x03, 0x50
        /*003a*/ 	.short	0x0000


	//----- nvinfo : EIATTR_MAXREG_COUNT
	.align		4
        /*003c*/ 	.byte	0x03, 0x1b
        /*003e*/ 	.short	0x00ff


	//----- nvinfo : EIATTR_MERCURY_ISA_VERSION
	.align		4
        /*0040*/ 	.byte	0x03, 0x5f
        /*0042*/ 	.short	0x0101


	//----- nvinfo : EIATTR_VRC_CTA_INIT_COUNT
	.align		4
        /*0044*/ 	.byte	0x02, 0x4a
	.zero		1
	.zero		1


	//----- nvinfo : EIATTR_EXIT_INSTR_OFFSETS
	.align		4
        /*0048*/ 	.byte	0x04, 0x1c
        /*004a*/ 	.short	(.L_375 - .L_374)


	//   ....[0]....
.L_374:
        /*004c*/ 	.word	0x00000070


	//   ....[1]....
        /*0050*/ 	.word	0x000001c0


	//----- nvinfo : EIATTR_CRS_STACK_SIZE
	.align		4
.L_375:
        /*0054*/ 	.byte	0x04, 0x1e
        /*0056*/ 	.short	(.L_377 - .L_376)
.L_376:
        /*0058*/ 	.word	0x00000000


	//----- nvinfo : EIATTR_CBANK_PARAM_SIZE
	.align		4
.L_377:
        /*005c*/ 	.byte	0x03, 0x19
        /*005e*/ 	.short	0x0018


	//----- nvinfo : EIATTR_PARAM_CBANK
	.align		4
        /*0060*/ 	.byte	0x04, 0x0a
        /*0062*/ 	.short	(.L_379 - .L_378)
	.align		4
.L_378:
        /*0064*/ 	.word	index@(.nv.constant0.invert)
        /*0068*/ 	.short	0x0380
        /*006a*/ 	.short	0x0018


	//----- nvinfo : EIATTR_SW_WAR
	.align		4
.L_379:
        /*006c*/ 	.byte	0x04, 0x36
        /*006e*/ 	.short	(.L_381 - .L_380)
.L_380:
        /*0070*/ 	.word	0x00000008
.L_381:


//--------------------- .nv.info.cuLog            --------------------------
	.section	.nv.info.cuLog,"",@"SHT_CUDA_INFO"
	.sectionflags	@""
	.align	4


	//----- nvinfo : EIATTR_CUDA_API_VERSION
	.align		4
        /*0000*/ 	.byte	0x04, 0x37
        /*0002*/ 	.short	(.L_383 - .L_382)
.L_382:
        /*0004*/ 	.word	0x00000082


	//----- nvinfo : EIATTR_KPARAM_INFO
	.align		4
.L_383:
        /*0008*/ 	.byte	0x04, 0x17
        /*000a*/ 	.short	(.L_385 - .L_384)
.L_384:
        /*000c*/ 	.word	0x00000000
        /*0010*/ 	.short	0x0002
        /*0012*/ 	.short	0x0010
        /*0014*/ 	.byte	0x00, 0xf5, 0x21, 0x00


	//----- nvinfo : EIATTR_KPARAM_INFO
	.align		4
.L_385:
        /*0018*/ 	.byte	0x04, 0x17
        /*001a*/ 	.short	(.L_387 - .L_386)
.L_386:
        /*001c*/ 	.word	0x00000000
        /*0020*/ 	.short	0x0001
        /*0022*/ 	.short	0x0008
        /*0024*/ 	.byte	0x00, 0xf5, 0x21, 0x00


	//----- nvinfo : EIATTR_KPARAM_INFO
	.align		4
.L_387:
        /*0028*/ 	.byte	0x04, 0x17
        /*002a*/ 	.short	(.L_389 - .L_388)
.L_388:
        /*002c*/ 	.word	0x00000000
        /*0030*/ 	.short	0x0000
        /*0032*/ 	.short	0x0000
        /*0034*/ 	.byte	0x00, 0xf0, 0x11, 0x00


	//----- nvinfo : EIATTR_SPARSE_MMA_MASK
	.align		4
.L_389:
        /*0038*/ 	.byte	0x03, 0x50
        /*003a*/ 	.short	0x0000


	//----- nvinfo : EIATTR_MAXREG_COUNT
	.align		4
        /*003c*/ 	.byte	0x03, 0x1b
        /*003e*/ 	.short	0x00ff


	//----- nvinfo : EIATTR_MERCURY_ISA_VERSION
	.align		4
        /*0040*/ 	.byte	0x03, 0x5f
        /*0042*/ 	.short	0x0101


	//----- nvinfo : EIATTR_VRC_CTA_INIT_COUNT
	.align		4
        /*0044*/ 	.byte	0x02, 0x4a
	.zero		1
	.zero		1


	//----- nvinfo : EIATTR_EXIT_INSTR_OFFSETS
	.align		4
        /*0048*/ 	.byte	0x04, 0x1c
        /*004a*/ 	.short	(.L_391 - .L_390)


	//   ....[0]....
.L_390:
        /*004c*/ 	.word	0x00000070


	//   ....[1]....
        /*0050*/ 	.word	0x00000290


	//----- nvinfo : EIATTR_CBANK_PARAM_SIZE
	.align		4
.L_391:
        /*0054*/ 	.byte	0x03, 0x19
        /*0056*/ 	.short	0x0018


	//----- nvinfo : EIATTR_PARAM_CBANK
	.align		4
        /*0058*/ 	.byte	0x04, 0x0a
        /*005a*/ 	.short	(.L_393 - .L_392)
	.align		4
.L_392:
        /*005c*/ 	.word	index@(.nv.constant0.cuLog)
        /*0060*/ 	.short	0x0380
        /*0062*/ 	.short	0x0018


	//----- nvinfo : EIATTR_SW_WAR
	.align		4
.L_393:
        /*0064*/ 	.byte	0x04, 0x36
        /*0066*/ 	.short	(.L_395 - .L_394)
.L_394:
        /*0068*/ 	.word	0x00000008
.L_395:


//--------------------- .nv.info.cuExp            --------------------------
	.section	.nv.info.cuExp,"",@"SHT_CUDA_INFO"
	.sectionflags	@""
	.align	4


	//----- nvinfo : EIATTR_CUDA_API_VERSION
	.align		4
        /*0000*/ 	.byte	0x04, 0x37
        /*0002*/ 	.short	(.L_397 - .L_396)
.L_396:
        /*0004*/ 	.word	0x00000082


	//----- nvinfo : EIATTR_KPARAM_INFO
	.align		4
.L_397:
        /*0008*/ 	.byte	0x04, 0x17
        /*000a*/ 	.short	(.L_399 - .L_398)
.L_398:
        /*000c*/ 	.word	0x00000000
        /*0010*/ 	.short	0x0002
        /*0012*/ 	.short	0x0010
        /*0014*/ 	.byte	0x00, 0xf5, 0x21, 0x00


	//----- nvinfo : EIATTR_KPARAM_INFO
	.align		4
.L_399:
        /*0018*/ 	.byte	0x04, 0x17
        /*001a*/ 	.short	(.L_401 - .L_400)
.L_400:
        /*001c*/ 	.word	0x00000000
        /*0020*/ 	.short	0x0001
        /*0022*/ 	.short	0x0008
        /*0024*/ 	.byte	0x00, 0xf5, 0x21, 0x00


	//----- nvinfo : EIATTR_KPARAM_INFO
	.align		4
.L_401:
        /*0028*/ 	.byte	0x04, 0x17
        /*002a*/ 	.short	(.L_403 - .L_402)
.L_402:
        /*002c*/ 	.word	0x00000000
        /*0030*/ 	.short	0x0000
        /*0032*/ 	.short	0x0000
        /*0034*/ 	.byte	0x00, 0xf0, 0x11, 0x00


	//----- nvinfo : EIATTR_SPARSE_MMA_MASK
	.align		4
.L_403:
        /*0038*/ 	.byte	0x03, 0x50
        /*003a*/ 	.short	0x0000


	//----- nvinfo : EIATTR_MAXREG_COUNT
	.align		4
        /*003c*/ 	.byte	0x03, 0x1b
        /*003e*/ 	.short	0x00ff


	//----- nvinfo : EIATTR_MERCURY_ISA_VERSION
	.align		4
        /*0040*/ 	.byte	0x03, 0x5f
        /*0042*/ 	.short	0x0101


	//----- nvinfo : EIATTR_VRC_CTA_INIT_COUNT
	.align		4
        /*0044*/ 	.byte	0x02, 0x4a
	.zero		1
	.zero		1


	//----- nvinfo : EIATTR_EXIT_INSTR_OFFSETS
	.align		4
        /*0048*/ 	.byte	0x04, 0x1c
        /*004a*/ 	.short	(.L_405 - .L_404)


	//   ....[0]....
.L_404:
        /*004c*/ 	.word	0x00000070


	//   ....[1]....
        /*0050*/ 	.word	0x00000190


	//----- nvinfo : EIATTR_CBANK_PARAM_SIZE
	.align		4
.L_405:
        /*0054*/ 	.byte	0x03, 0x19
        /*0056*/ 	.short	0x0018


	//----- nvinfo : EIATTR_PARAM_CBANK
	.align		4
        /*0058*/ 	.byte	0x04, 0x0a
        /*005a*/ 	.short	(.L_407 - .L_406)
	.align		4
.L_406:
        /*005c*/ 	.word	index@(.nv.constant0.cuExp)
        /*0060*/ 	.short	0x0380
        /*0062*/ 	.short	0x0018


	//----- nvinfo : EIATTR_SW_WAR
	.align		4
.L_407:
        /*0064*/ 	.byte	0x04, 0x36
        /*0066*/ 	.short	(.L_409 - .L_408)
.L_408:
        /*0068*/ 	.word	0x00000008
.L_409:


//--------------------- .nv.info.cuSqrt           --------------------------
	.section	.nv.info.cuSqrt,"",@"SHT_CUDA_INFO"
	.sectionflags	@""
	.align	4


	//----- nvinfo : EIATTR_CUDA_API_VERSION
	.align		4
        /*0000*/ 	.byte	0x04, 0x37
        /*0002*/ 	.short	(.L_411 - .L_410)
.L_410:
        /*0004*/ 	.word	0x00000082


	//----- nvinfo : EIATTR_KPARAM_INFO
	.align		4
.L_411:
        /*0008*/ 	.byte	0x04, 0x17
        /*000a*/ 	.short	(.L_413 - .L_412)
.L_412:
        /*000c*/ 	.word	0x00000000
        /*0010*/ 	.short	0x0002
        /*0012*/ 	.short	0x0010
        /*0014*/ 	.byte	0x00, 0xf5, 0x21, 0x00


	//----- nvinfo : EIATTR_KPARAM_INFO
	.align		4
.L_413:
        /*0018*/ 	.byte	0x04, 0x17
        /*001a*/ 	.short	(.L_415 - .L_414)
.L_414:
        /*001c*/ 	.word	0x00000000
        /*0020*/ 	.short	0x0001
        /*0022*/ 	.short	0x0008
        /*0024*/ 	.byte	0x00, 0xf5, 0x21, 0x00


	//----- nvinfo : EIATTR_KPARAM_INFO
	.align		4
.L_415:
        /*0028*/ 	.byte	0x04, 0x17
        /*002a*/ 	.short	(.L_417 - .L_416)
.L_416:
        /*002c*/ 	.word	0x00000000
        /*0030*/ 	.short	0x0000
        /*0032*/ 	.short	0x0000
        /*0034*/ 	.byte	0x00, 0xf0, 0x11, 0x00


	//----- nvinfo : EIATTR_SPARSE_MMA_MASK
	.align		4
.L_417:
        /*0038*/ 	.byte	0x03, 0x50
        /*003a*/ 	.short	0x0000


	//----- nvinfo : EIATTR_MAXREG_COUNT
	.align		4
        /*003c*/ 	.byte	0x03, 0x1b
        /*003e*/ 	.short	0x00ff


	//----- nvinfo : EIATTR_MERCURY_ISA_VERSION
	.align		4
        /*0040*/ 	.byte	0x03, 0x5f
        /*0042*/ 	.short	0x0101


	//----- nvinfo : EIATTR_VRC_CTA_INIT_COUNT
	.align		4
        /*0044*/ 	.byte	0x02, 0x4a
	.zero		1
	.zero		1


	//----- nvinfo : EIATTR_EXIT_INSTR_OFFSETS
	.align		4
        /*0048*/ 	.byte	0x04, 0x1c
        /*004a*/ 	.short	(.L_419 - .L_418)


	//   ....[0]....
.L_418:
        /*004c*/ 	.word	0x00000070


	//   ....[1]....
        /*0050*/ 	.word	0x000001c0


	//----- nvinfo : EIATTR_CRS_STACK_SIZE
	.align		4
.L_419:
        /*0054*/ 	.byte	0x04, 0x1e
        /*0056*/ 	.short	(.L_421 - .L_420)
.L_420:
        /*0058*/ 	.word	0x00000000


	//----- nvinfo : EIATTR_CBANK_PARAM_SIZE
	.align		4
.L_421:
        /*005c*/ 	.byte	0x03, 0x19
        /*005e*/ 	.short	0x0018


	//----- nvinfo : EIATTR_PARAM_CBANK
	.align		4
        /*0060*/ 	.byte	0x04, 0x0a
        /*0062*/ 	.short	(.L_423 - .L_422)
	.align		4
.L_422:
        /*0064*/ 	.word	index@(.nv.constant0.cuSqrt)
        /*0068*/ 	.short	0x0380
        /*006a*/ 	.short	0x0018


	//----- nvinfo : EIATTR_SW_WAR
	.align		4
.L_423:
        /*006c*/ 	.byte	0x04, 0x36
        /*006e*/ 	.short	(.L_425 - .L_424)
.L_424:
        /*0070*/ 	.word	0x00000008
.L_425:


//--------------------- .nv.info.cuPow            --------------------------
	.section	.nv.info.cuPow,"",@"SHT_CUDA_INFO"
	.sectionflags	@""
	.align	4


	//----- nvinfo : EIATTR_CUDA_API_VERSION
	.align		4
        /*0000*/ 	.byte	0x04, 0x37
        /*0002*/ 	.short	(.L_427 - .L_426)
.L_426:
        /*0004*/ 	.word	0x00000082


	//----- nvinfo : EIATTR_KPARAM_INFO
	.align		4
.L_427:
        /*0008*/ 	.byte	0x04, 0x17
        /*000a*/ 	.short	(.L_429 - .L_428)
.L_428:
        /*000c*/ 	.word	0x00000000
        /*0010*/ 	.short	0x0003
        /*0012*/ 	.short	0x0018
        /*0014*/ 	.byte	0x00, 0xf5, 0x21, 0x00


	//----- nvinfo : EIATTR_KPARAM_INFO
	.align		4
.L_429:
        /*0018*/ 	.byte	0x04, 0x17
        /*001a*/ 	.short	(.L_431 - .L_430)
.L_430:
        /*001c*/ 	.word	0x00000000
        /*0020*/ 	.short	0x0002
        /*0022*/ 	.short	0x0010
        /*0024*/ 	.byte	0x00, 0xf0, 0x11, 0x00


	//----- nvinfo : EIATTR_KPARAM_INFO
	.align		4
.L_431:
        /*0028*/ 	.byte	0x04, 0x17
        /*002a*/ 	.short	(.L_433 - .L_432)
.L_432:
        /*002c*/ 	.word	0x00000000
        /*0030*/ 	.short	0x0001
        /*0032*/ 	.short	0x0008
        /*0034*/ 	.byte	0x00, 0xf5, 0x21, 0x00


	//----- nvinfo : EIATTR_KPARAM_INFO
	.align		4
.L_433:
        /*0038*/ 	.byte	0x04, 0x17
        /*003a*/ 	.short	(.L_435 - .L_434)
.L_434:
        /*003c*/ 	.word	0x00000000
        /*0040*/ 	.short	0x0000
        /*0042*/ 	.short	0x0000
        /*0044*/ 	.byte	0x00, 0xf0, 0x11, 0x00


	//----- nvinfo : EIATTR_SPARSE_MMA_MASK
	.align		4
.L_435:
        /*0048*/ 	.byte	0x03, 0x50
        /*004a*/ 	.short	0x0000


	//----- nvinfo : EIATTR_MAXREG_COUNT
	.align		4
        /*004c*/ 	.byte	0x03, 0x1b
        /*004e*/ 	.short	0x00ff


	//----- nvinfo : EIATTR_MERCURY_ISA_VERSION
	.align		4
        /*0050*/ 	.byte	0x03, 0x5f
        /*0052*/ 	.short	0x0101


	//----- nvinfo : EIATTR_VRC_CTA_INIT_COUNT
	.align		4
        /*0054*/ 	.byte	0x02, 0x4a
	.zero		1
	.zero		1


	//----- nvinfo : EIATTR_EXIT_INSTR_OFFSETS
	.align		4
        /*0058*/ 	.byte	0x04, 0x1c
        /*005a*/ 	.short	(.L_437 - .L_436)


	//   ....[0]....
.L_436:
        /*005c*/ 	.word	0x00000070


	//   ....[1]....
        /*0060*/ 	.word	0x000006b0


	//----- nvinfo : EIATTR_CRS_STACK_SIZE
	.align		4
.L_437:
        /*0064*/ 	.byte	0x04, 0x1e
        /*0066*/ 	.short	(.L_439 - .L_438)
.L_438:
        /*0068*/ 	.word	0x00000000


	//----- nvinfo : EIATTR_CBANK_PARAM_SIZE
	.align		4
.L_439:
        /*006c*/ 	.byte	0x03, 0x19
        /*006e*/ 	.short	0x0020


	//----- nvinfo : EIATTR_PARAM_CBANK
	.align		4
        /*0070*/ 	.byte	0x04, 0x0a
        /*0072*/ 	.short	(.L_441 - .L_440)
	.align		4
.L_440:
        /*0074*/ 	.word	index@(.nv.constant0.cuPow)
        /*0078*/ 	.short	0x0380
        /*007a*/ 	.short	0x0020


	//----- nvinfo : EIATTR_SW_WAR
	.align		4
.L_441:
        /*007c*/ 	.byte	0x04, 0x36
        /*007e*/ 	.short	(.L_443 - .L_442)
.L_442:
        /*0080*/ 	.word	0x00000008
.L_443:


//--------------------- .nv.info.squared          --------------------------
	.section	.nv.info.squared,"",@"SHT_CUDA_INFO"
	.sectionflags	@""
	.align	4


	//----- nvinfo : EIATTR_CUDA_API_VERSION
	.align		4
        /*0000*/ 	.byte	0x04, 0x37
        /*0002*/ 	.short	(.L_445 - .L_444)
.L_444:
        /*0004*/ 	.word	0x00000082


	//----- nvinfo : EIATTR_KPARAM_INFO
	.align		4
.L_445:
        /*0008*/ 	.byte	0x04, 0x17
        /*000a*/ 	.short	(.L_447 - .L_446)
.L_446:
        /*000c*/ 	.word	0x00000000
        /*0010*/ 	.short	0x0002
        /*0012*/ 	.short	0x0010
        /*0014*/ 	.byte	0x00, 0xf5, 0x21, 0x00


	//----- nvinfo : EIATTR_KPARAM_INFO
	.align		4
.L_447:
        /*0018*/ 	.byte	0x04, 0x17
        /*001a*/ 	.short	(.L_449 - .L_448)
.L_448:
        /*001c*/ 	.word	0x00000000
        /*0020*/ 	.short	0x0001
        /*0022*/ 	.short	0x0008
        /*0024*/ 	.byte	0x00, 0xf5, 0x21, 0x00


	//----- nvinfo : EIATTR_KPARAM_INFO
	.align		4
.L_449:
        /*0028*/ 	.byte	0x04, 0x17
        /*002a*/ 	.short	(.L_451 - .L_450)
.L_450:
        /*002c*/ 	.word	0x00000000
        /*0030*/ 	.short	0x0000
        /*0032*/ 	.short	0x0000
        /*0034*/ 	.byte	0x00, 0xf0, 0x11, 0x00


	//----- nvinfo : EIATTR_SPARSE_MMA_MASK
	.align		4
.L_451:
        /*0038*/ 	.byte	0x03, 0x50
        /*003a*/ 	.short	0x0000


	//----- nvinfo : EIATTR_MAXREG_COUNT
	.align		4
        /*003c*/ 	.byte	0x03, 0x1b
        /*003e*/ 	.short	0x00ff


	//----- nvinfo : EIATTR_MERCURY_ISA_VERSION
	.align		4
        /*0040*/ 	.byte	0x03, 0x5f
        /*0042*/ 	.short	0x0101


	//----- nvinfo : EIATTR_VRC_CTA_INIT_COUNT
	.align		4
        /*0044*/ 	.byte	0x02, 0x4a
	.zero		1
	.zero		1


	//----- nvinfo : EIATTR_EXIT_INSTR_OFFSETS
	.align		4
        /*0048*/ 	.byte	0x04, 0x1c
        /*004a*/ 	.short	(.L_453 - .L_452)


	//   ....[0]....
.L_452:
        /*004c*/ 	.word	0x00000070


	//   ....[1]....
        /*0050*/ 	.word	0x00000100


	//----- nvinfo : EIATTR_CBANK_PARAM_SIZE
	.align		4
.L_453:
        /*0054*/ 	.byte	0x03, 0x19
        /*0056*/ 	.short	0x0018


	//----- nvinfo : EIATTR_PARAM_CBANK
	.align		4
        /*0058*/ 	.byte	0x04, 0x0a
        /*005a*/ 	.short	(.L_455 - .L_454)
	.align		4
.L_454:
        /*005c*/ 	.word	index@(.nv.constant0.squared)
        /*0060*/ 	.short	0x0380
        /*0062*/ 	.short	0x0018


	//----- nvinfo : EIATTR_SW_WAR
	.align		4
.L_455:
        /*0064*/ 	.byte	0x04, 0x36
        /*0066*/ 	.short	(.L_457 - .L_456)
.L_456:
        /*0068*/ 	.word	0x00000008
.L_457:


//--------------------- .nv.info.divScalar        --------------------------
	.section	.nv.info.divScalar,"",@"SHT_CUDA_INFO"
	.sectionflags	@""
	.align	4


	//----- nvinfo : EIATTR_CUDA_API_VERSION
	.align		4
        /*0000*/ 	.byte	0x04, 0x37
        /*0002*/ 	.short	(.L_459 - .L_458)
.L_458:
        /*0004*/ 	.word	0x00000082


	//----- nvinfo : EIATTR_KPARAM_INFO
	.align		4
.L_459:
        /*0008*/ 	.byte	0x04, 0x17
        /*000a*/ 	.short	(.L_461 - .L_460)
.L_460:
        /*000c*/ 	.word	0x00000000
        /*0010*/ 	.short	0x0003
        /*0012*/ 	.short	0x0018
        /*0014*/ 	.byte	0x00, 0xf5, 0x21, 0x00


	//----- nvinfo : EIATTR_KPARAM_INFO
	.align		4
.L_461:
        /*0018*/ 	.byte	0x04, 0x17
        /*001a*/ 	.short	(.L_463 - .L_462)
.L_462:
        /*001c*/ 	.word	0x00000000
        /*0020*/ 	.short	0x0002
        /*0022*/ 	.short	0x0010
        /*0024*/ 	.byte	0x00, 0xf0, 0x11, 0x00


	//----- nvinfo : EIATTR_KPARAM_INFO
	.align		4
.L_463:
        /*0028*/ 	.byte	0x04, 0x17
        /*002a*/ 	.short	(.L_465 - .L_464)
.L_464:
        /*002c*/ 	.word	0x00000000
        /*0030*/ 	.short	0x0001
        /*0032*/ 	.short	0x0008
        /*0034*/ 	.byte	0x00, 0xf5, 0x21, 0x00


	//----- nvinfo : EIATTR_KPARAM_INFO
	.align		4
.L_465:
        /*0038*/ 	.byte	0x04, 0x17
        /*003a*/ 	.short	(.L_467 - .L_466)
.L_466:
        /*003c*/ 	.word	0x00000000
        /*0040*/ 	.short	0x0000
        /*0042*/ 	.short	0x0000
        /*0044*/ 	.byte	0x00, 0xf0, 0x11, 0x00


	//----- nvinfo : EIATTR_SPARSE_MMA_MASK
	.align		4
.L_467:
        /*0048*/ 	.byte	0x03, 0x50
        /*004a*/ 	.short	0x0000


	//----- nvinfo : EIATTR_MAXREG_COUNT
	.align		4
        /*004c*/ 	.byte	0x03, 0x1b
        /*004e*/ 	.short	0x00ff


	//----- nvinfo : EIATTR_MERCURY_ISA_VERSION
	.align		4
        /*0050*/ 	.byte	0x03, 0x5f
        /*0052*/ 	.short	0x0101


	//----- nvinfo : EIATTR_VRC_CTA_INIT_COUNT
	.align		4
        /*0054*/ 	.byte	0x02, 0x4a
	.zero		1
	.zero		1


	//----- nvinfo : EIATTR_EXIT_INSTR_OFFSETS
	.align		4
        /*0058*/ 	.byte	0x04, 0x1c
        /*005a*/ 	.short	(.L_469 - .L_468)


	//   ....[0]....
.L_468:
        /*005c*/ 	.word	0x00000070


	//   ....[1]....
        /*0060*/ 	.word	0x000001d0


	//----- nvinfo : EIATTR_CRS_STACK_SIZE
	.align		4
.L_469:
        /*0064*/ 	.byte	0x04, 0x1e
        /*0066*/ 	.short	(.L_471 - .L_470)
.L_470:
        /*0068*/ 	.word	0x00000000


	//----- nvinfo : EIATTR_CBANK_PARAM_SIZE
	.align		4
.L_471:
        /*006c*/ 	.byte	0x03, 0x19
        /*006e*/ 	.short	0x0020


	//----- nvinfo : EIATTR_PARAM_CBANK
	.align		4
        /*0070*/ 	.byte	0x04, 0x0a
        /*0072*/ 	.short	(.L_473 - .L_472)
	.align		4
.L_472:
        /*0074*/ 	.word	index@(.nv.constant0.divScalar)
        /*0078*/ 	.short	0x0380
        /*007a*/ 	.short	0x0020


	//----- nvinfo : EIATTR_SW_WAR
	.align		4
.L_473:
        /*007c*/ 	.byte	0x04, 0x36
        /*007e*/ 	.short	(.L_475 - .L_474)
.L_474:
        /*0080*/ 	.word	0x00000008
.L_475:


//--------------------- .nv.info.multScalar       --------------------------
	.section	.nv.info.multScalar,"",@"SHT_CUDA_INFO"
	.sectionflags	@""
	.align	4


	//----- nvinfo : EIATTR_CUDA_API_VERSION
	.align		4
        /*0000*/ 	.byte	0x04, 0x37
        /*0002*/ 	.short	(.L_477 - .L_476)
.L_476:
        /*0004*/ 	.word	0x00000082


	//----- nvinfo : EIATTR_KPARAM_INFO
	.align		4
.L_477:
        /*0008*/ 	.byte	0x04, 0x17
        /*000a*/ 	.short	(.L_479 - .L_478)
.L_478:
        /*000c*/ 	.word	0x00000000
        /*0010*/ 	.short	0x0003
        /*0012*/ 	.short	0x0018
        /*0014*/ 	.byte	0x00, 0xf5, 0x21, 0x00


	//----- nvinfo : EIATTR_KPARAM_INFO
	.align		4
.L_479:
        /*0018*/ 	.byte	0x04, 0x17
        /*001a*/ 	.short	(.L_481 - .L_480)
.L_480:
        /*001c*/ 	.word	0x00000000
        /*0020*/ 	.short	0x0002
        /*0022*/ 	.short	0x0010
        /*0024*/ 	.byte	0x00, 0xf0, 0x11, 0x00


	//----- nvinfo : EIATTR_KPARAM_INFO
	.align		4
.L_481:
        /*0028*/ 	.byte	0x04, 0x17
        /*002a*/ 	.short	(.L_483 - .L_482)
.L_482:
        /*002c*/ 	.word	0x00000000
        /*0030*/ 	.short	0x0001
        /*0032*/ 	.short	0x0008
        /*0034*/ 	.byte	0x00, 0xf5, 0x21, 0x00


	//----- nvinfo : EIATTR_KPARAM_INFO
	.align		4
.L_483:
        /*0038*/ 	.byte	0x04, 0x17
        /*003a*/ 	.short	(.L_485 - .L_484)
.L_484:
        /*003c*/ 	.word	0x00000000
        /*0040*/ 	.short	0x0000
        /*0042*/ 	.short	0x0000
        /*0044*/ 	.byte	0x00, 0xf0, 0x11, 0x00


	//----- nvinfo : EIATTR_SPARSE_MMA_MASK
	.align		4
.L_485:
        /*0048*/ 	.byte	0x03, 0x50
        /*004a*/ 	.short	0x0000


	//----- nvinfo : EIATTR_MAXREG_COUNT
	.align		4
        /*004c*/ 	.byte	0x03, 0x1b
        /*004e*/ 	.short	0x00ff


	//----- nvinfo : EIATTR_MERCURY_ISA_VERSION
	.align		4
        /*0050*/ 	.byte	0x03, 0x5f
        /*0052*/ 	.short	0x0101


	//----- nvinfo : EIATTR_VRC_CTA_INIT_COUNT
	.align		4
        /*0054*/ 	.byte	0x02, 0x4a
	.zero		1
	.zero		1


	//----- nvinfo : EIATTR_EXIT_INSTR_OFFSETS
	.align		4
        /*0058*/ 	.byte	0x04, 0x1c
        /*005a*/ 	.short	(.L_487 - .L_486)


	//   ....[0]....
.L_486:
        /*005c*/ 	.word	0x00000070


	//   ....[1]....
        /*0060*/ 	.word	0x00000110


	//----- nvinfo : EIATTR_CBANK_PARAM_SIZE
	.align		4
.L_487:
        /*0064*/ 	.byte	0x03, 0x19
        /*0066*/ 	.short	0x0020


	//----- nvinfo : EIATTR_PARAM_CBANK
	.align		4
        /*0068*/ 	.byte	0x04, 0x0a
        /*006a*/ 	.short	(.L_489 - .L_488)
	.align		4
.L_488:
        /*006c*/ 	.word	index@(.nv.constant0.multScalar)
        /*0070*/ 	.short	0x0380
        /*0072*/ 	.short	0x0020


	//----- nvinfo : EIATTR_SW_WAR
	.align		4
.L_489:
        /*0074*/ 	.byte	0x04, 0x36
        /*0076*/ 	.short	(.L_491 - .L_490)
.L_490:
        /*0078*/ 	.word	0x00000008
.L_491:


//--------------------- .nv.info.subScalar        --------------------------
	.section	.nv.info.subScalar,"",@"SHT_CUDA_INFO"
	.sectionflags	@""
	.align	4


	//----- nvinfo : EIATTR_CUDA_API_VERSION
	.align		4
        /*0000*/ 	.byte	0x04, 0x37
        /*0002*/ 	.short	(.L_493 - .L_492)
.L_492:
        /*0004*/ 	.word	0x00000082


	//----- nvinfo : EIATTR_KPARAM_INFO
	.align		4
.L_493:
        /*0008*/ 	.byte	0x04, 0x17
        /*000a*/ 	.short	(.L_495 - .L_494)
.L_494:
        /*000c*/ 	.word	0x00000000
        /*0010*/ 	.short	0x0003
        /*0012*/ 	.short	0x0018
        /*0014*/ 	.byte	0x00, 0xf5, 0x21, 0x00


	//----- nvinfo : EIATTR_KPARAM_INFO
	.align		4
.L_495:
        /*0018*/ 	.byte	0x04, 0x17
        /*001a*/ 	.short	(.L_497 - .L_496)
.L_496:
        /*001c*/ 	.word	0x00000000
        /*0020*/ 	.short	0x0002
        /*0022*/ 	.short	0x0010
        /*0024*/ 	.byte	0x00, 0xf0, 0x11, 0x00


	//----- nvinfo : EIATTR_KPARAM_INFO
	.align		4
.L_497:
        /*0028*/ 	.byte	0x04, 0x17
        /*002a*/ 	.short	(.L_499 - .L_498)
.L_498:
        /*002c*/ 	.word	0x00000000
        /*0030*/ 	.short	0x0001
        /*0032*/ 	.short	0x0008
        /*0034*/ 	.byte	0x00, 0xf5, 0x21, 0x00


	//----- nvinfo : EIATTR_KPARAM_INFO
	.align		4
.L_499:
        /*0038*/ 	.byte	0x04, 0x17
        /*003a*/ 	.short	(.L_501 - .L_500)
.L_500:
        /*003c*/ 	.word	0x00000000
        /*0040*/ 	.short	0x0000
        /*0042*/ 	.short	0x0000
        /*0044*/ 	.byte	0x00, 0xf0, 0x11, 0x00


	//----- nvinfo : EIATTR_SPARSE_MMA_MASK
	.align		4
.L_501:
        /*0048*/ 	.byte	0x03, 0x50
        /*004a*/ 	.short	0x0000


	//----- nvinfo : EIATTR_MAXREG_COUNT
	.align		4
        /*004c*/ 	.byte	0x03, 0x1b
        /*004e*/ 	.short	0x00ff


	//----- nvinfo : EIATTR_MERCURY_ISA_VERSION
	.align		4
        /*0050*/ 	.byte	0x03, 0x5f
        /*0052*/ 	.short	0x0101


	//----- nvinfo : EIATTR_VRC_CTA_INIT_COUNT
	.align		4
        /*0054*/ 	.byte	0x02, 0x4a
	.zero		1
	.zero		1


	//----- nvinfo : EIATTR_EXIT_INSTR_OFFSETS
	.align		4
        /*0058*/ 	.byte	0x04, 0x1c
        /*005a*/ 	.short	(.L_503 - .L_502)


	//   ....[0]....
.L_502:
        /*005c*/ 	.word	0x00000070


	//   ....[1]....
        /*0060*/ 	.word	0x00000110


	//----- nvinfo : EIATTR_CBANK_PARAM_SIZE
	.align		4
.L_503:
        /*0064*/ 	.byte	0x03, 0x19
        /*0066*/ 	.short	0x0020


	//----- nvinfo : EIATTR_PARAM_CBANK
	.align		4
        /*0068*/ 	.byte	0x04, 0x0a
        /*006a*/ 	.short	(.L_505 - .L_504)
	.align		4
.L_504:
        /*006c*/ 	.word	index@(.nv.constant0.subScalar)
        /*0070*/ 	.short	0x0380
        /*0072*/ 	.short	0x0020


	//----- nvinfo : EIATTR_SW_WAR
	.align		4
.L_505:
        /*0074*/ 	.byte	0x04, 0x36
        /*0076*/ 	.short	(.L_507 - .L_506)
.L_506:
        /*0078*/ 	.word	0x00000008
.L_507:


//--------------------- .nv.info.addScalar        --------------------------
	.section	.nv.info.addScalar,"",@"SHT_CUDA_INFO"
	.sectionflags	@""
	.align	4


	//----- nvinfo : EIATTR_CUDA_API_VERSION
	.align		4
        /*0000*/ 	.byte	0x04, 0x37
        /*0002*/ 	.short	(.L_509 - .L_508)
.L_508:
        /*0004*/ 	.word	0x00000082


	//----- nvinfo : EIATTR_KPARAM_INFO
	.align		4
.L_509:
        /*0008*/ 	.byte	0x04, 0x17
        /*000a*/ 	.short	(.L_511 - .L_510)
.L_510:
        /*000c*/ 	.word	0x00000000
        /*0010*/ 	.short	0x0003
        /*0012*/ 	.short	0x0018
        /*0014*/ 	.byte	0x00, 0xf5, 0x21, 0x00


	//----- nvinfo : EIATTR_KPARAM_INFO
	.align		4
.L_511:
        /*0018*/ 	.byte	0x04, 0x17
        /*001a*/ 	.short	(.L_513 - .L_512)
.L_512:
        /*001c*/ 	.word	0x00000000
        /*0020*/ 	.short	0x0002
        /*0022*/ 	.short	0x0010
        /*0024*/ 	.byte	0x00, 0xf0, 0x11, 0x00


	//----- nvinfo : EIATTR_KPARAM_INFO
	.align		4
.L_513:
        /*0028*/ 	.byte	0x04, 0x17
        /*002a*/ 	.short	(.L_515 - .L_514)
.L_514:
        /*002c*/ 	.word	0x00000000
        /*0030*/ 	.short	0x0001
        /*0032*/ 	.short	0x0008
        /*0034*/ 	.byte	0x00, 0xf5, 0x21, 0x00


	//----- nvinfo : EIATTR_KPARAM_INFO
	.align		4
.L_515:
        /*0038*/ 	.byte	0x04, 0x17
        /*003a*/ 	.short	(.L_517 - .L_516)
.L_516:
        /*003c*/ 	.word	0x00000000
        /*0040*/ 	.short	0x0000
        /*0042*/ 	.short	0x0000
        /*0044*/ 	.byte	0x00, 0xf0, 0x11, 0x00


	//----- nvinfo : EIATTR_SPARSE_MMA_MASK
	.align		4
.L_517:
        /*0048*/ 	.byte	0x03, 0x50
        /*004a*/ 	.short	0x0000


	//----- nvinfo : EIATTR_MAXREG_COUNT
	.align		4
        /*004c*/ 	.byte	0x03, 0x1b
        /*004e*/ 	.short	0x00ff


	//----- nvinfo : EIATTR_MERCURY_ISA_VERSION
	.align		4
        /*0050*/ 	.byte	0x03, 0x5f
        /*0052*/ 	.short	0x0101


	//----- nvinfo : EIATTR_VRC_CTA_INIT_COUNT
	.align		4
        /*0054*/ 	.byte	0x02, 0x4a
	.zero		1
	.zero		1


	//----- nvinfo : EIATTR_EXIT_INSTR_OFFSETS
	.align		4
        /*0058*/ 	.byte	0x04, 0x1c
        /*005a*/ 	.short	(.L_519 - .L_518)


	//   ....[0]....
.L_518:
        /*005c*/ 	.word	0x00000070


	//   ....[1]....
        /*0060*/ 	.word	0x00000110


	//----- nvinfo : EIATTR_CBANK_PARAM_SIZE
	.align		4
.L_519:
        /*0064*/ 	.byte	0x03, 0x19
        /*0066*/ 	.short	0x0020


	//----- nvinfo : EIATTR_PARAM_CBANK
	.align		4
        /*0068*/ 	.byte	0x04, 0x0a
        /*006a*/ 	.short	(.L_521 - .L_520)
	.align		4
.L_520:
        /*006c*/ 	.word	index@(.nv.constant0.addScalar)
        /*0070*/ 	.short	0x0380
        /*0072*/ 	.short	0x0020


	//----- nvinfo : EIATTR_SW_WAR
	.align		4
.L_521:
        /*0074*/ 	.byte	0x04, 0x36
        /*0076*/ 	.short	(.L_523 - .L_522)
.L_522:
        /*0078*/ 	.word	0x00000008
.L_523:


//--------------------- .nv.info.floorByScalar    --------------------------
	.section	.nv.info.floorByScalar,"",@"SHT_CUDA_INFO"
	.sectionflags	@""
	.align	4


	//----- nvinfo : EIATTR_CUDA_API_VERSION
	.align		4
        /*0000*/ 	.byte	0x04, 0x37
        /*0002*/ 	.short	(.L_525 - .L_524)
.L_524:
        /*0004*/ 	.word	0x00000082


	//----- nvinfo : EIATTR_KPARAM_INFO
	.align		4
.L_525:
        /*0008*/ 	.byte	0x04, 0x17
        /*000a*/ 	.short	(.L_527 - .L_526)
.L_526:
        /*000c*/ 	.word	0x00000000
        /*0010*/ 	.short	0x0003
        /*0012*/ 	.short	0x0018
        /*0014*/ 	.byte	0x00, 0xf5, 0x21, 0x00


	//----- nvinfo : EIATTR_KPARAM_INFO
	.align		4
.L_527:
        /*0018*/ 	.byte	0x04, 0x17
        /*001a*/ 	.short	(.L_529 - .L_528)
.L_528:
        /*001c*/ 	.word	0x00000000
        /*0020*/ 	.short	0x0002
        /*0022*/ 	.short	0x0010
        /*0024*/ 	.byte	0x00, 0xf0, 0x11, 0x00


	//----- nvinfo : EIATTR_KPARAM_INFO
	.align		4
.L_529:
        /*0028*/ 	.byte	0x04, 0x17
        /*002a*/ 	.short	(.L_531 - .L_530)
.L_530:
        /*002c*/ 	.word	0x00000000
        /*0030*/ 	.short	0x0001
        /*0032*/ 	.short	0x0008
        /*0034*/ 	.byte	0x00, 0xf5, 0x21, 0x00


	//----- nvinfo : EIATTR_KPARAM_INFO
	.align		4
.L_531:
        /*0038*/ 	.byte	0x04, 0x17
        /*003a*/ 	.short	(.L_533 - .L_532)
.L_532:
        /*003c*/ 	.word	0x00000000
        /*0040*/ 	.short	0x0000
        /*0042*/ 	.short	0x0000
        /*0044*/ 	.byte	0x00, 0xf0, 0x11, 0x00


	//----- nvinfo : EIATTR_SPARSE_MMA_MASK
	.align		4
.L_533:
        /*0048*/ 	.byte	0x03, 0x50
        /*004a*/ 	.short	0x0000


	//----- nvinfo : EIATTR_MAXREG_COUNT
	.align		4
        /*004c*/ 	.byte	0x03, 0x1b
        /*004e*/ 	.short	0x00ff


	//----- nvinfo : EIATTR_MERCURY_ISA_VERSION
	.align		4
        /*0050*/ 	.byte	0x03, 0x5f
        /*0052*/ 	.short	0x0101


	//----- nvinfo : EIATTR_VRC_CTA_INIT_COUNT
	.align		4
        /*0054*/ 	.byte	0x02, 0x4a
	.zero		1
	.zero		1


	//----- nvinfo : EIATTR_EXIT_INSTR_OFFSETS
	.align		4
        /*0058*/ 	.byte	0x04, 0x1c
        /*005a*/ 	.short	(.L_535 - .L_534)


	//   ....[0]....
.L_534:
        /*005c*/ 	.word	0x00000070


	//   ....[1]....
        /*0060*/ 	.word	0x00000120


	//----- nvinfo : EIATTR_CBANK_PARAM_SIZE
	.align		4
.L_535:
        /*0064*/ 	.byte	0x03, 0x19
        /*0066*/ 	.short	0x0020


	//----- nvinfo : EIATTR_PARAM_CBANK
	.align		4
        /*0068*/ 	.byte	0x04, 0x0a
        /*006a*/ 	.short	(.L_537 - .L_536)
	.align		4
.L_536:
        /*006c*/ 	.word	index@(.nv.constant0.floorByScalar)
        /*0070*/ 	.short	0x0380
        /*0072*/ 	.short	0x0020


	//----- nvinfo : EIATTR_SW_WAR
	.align		4
.L_537:
        /*0074*/ 	.byte	0x04, 0x36
        /*0076*/ 	.short	(.L_539 - .L_538)
.L_538:
        /*0078*/ 	.word	0x00000008
.L_539:


//--------------------- .nv.info.capByScalar      --------------------------
	.section	.nv.info.capByScalar,"",@"SHT_CUDA_INFO"
	.sectionflags	@""
	.align	4


	//----- nvinfo : EIATTR_CUDA_API_VERSION
	.align		4
        /*0000*/ 	.byte	0x04, 0x37
        /*0002*/ 	.short	(.L_541 - .L_540)
.L_540:
        /*0004*/ 	.word	0x00000082


	//----- nvinfo : EIATTR_KPARAM_INFO
	.align		4
.L_541:
        /*0008*/ 	.byte	0x04, 0x17
        /*000a*/ 	.short	(.L_543 - .L_542)
.L_542:
        /*000c*/ 	.word	0x00000000
        /*0010*/ 	.short	0x0003
        /*0012*/ 	.short	0x0018
        /*0014*/ 	.byte	0x00, 0xf5, 0x21, 0x00


	//----- nvinfo : EIATTR_KPARAM_INFO
	.align		4
.L_543:
        /*0018*/ 	.byte	0x04, 0x17
        /*001a*/ 	.short	(.L_545 - .L_544)
.L_544:
        /*001c*/ 	.word	0x00000000
        /*0020*/ 	.short	0x0002
        /*0022*/ 	.short	0x0010
        /*0024*/ 	.byte	0x00, 0xf0, 0x11, 0x00


	//----- nvinfo : EIATTR_KPARAM_INFO
	.align		4
.L_545:
        /*0028*/ 	.byte	0x04, 0x17
        /*002a*/ 	.short	(.L_547 - .L_546)
.L_546:
        /*002c*/ 	.word	0x00000000
        /*0030*/ 	.short	0x0001
        /*0032*/ 	.short	0x0008
        /*0034*/ 	.byte	0x00, 0xf5, 0x21, 0x00


	//----- nvinfo : EIATTR_KPARAM_INFO
	.align		4
.L_547:
        /*0038*/ 	.byte	0x04, 0x17
        /*003a*/ 	.short	(.L_549 - .L_548)
.L_548:
        /*003c*/ 	.word	0x00000000
        /*0040*/ 	.short	0x0000
        /*0042*/ 	.short	0x0000
        /*0044*/ 	.byte	0x00, 0xf0, 0x11, 0x00


	//----- nvinfo : EIATTR_SPARSE_MMA_MASK
	.align		4
.L_549:
        /*0048*/ 	.byte	0x03, 0x50
        /*004a*/ 	.short	0x0000


	//----- nvinfo : EIATTR_MAXREG_COUNT
	.align		4
        /*004c*/ 	.byte	0x03, 0x1b
        /*004e*/ 	.short	0x00ff


	//----- nvinfo : EIATTR_MERCURY_ISA_VERSION
	.align		4
        /*0050*/ 	.byte	0x03, 0x5f
        /*0052*/ 	.short	0x0101


	//----- nvinfo : EIATTR_VRC_CTA_INIT_COUNT
	.align		4
        /*0054*/ 	.byte	0x02, 0x4a
	.zero		1
	.zero		1


	//----- nvinfo : EIATTR_EXIT_INSTR_OFFSETS
	.align		4
        /*0058*/ 	.byte	0x04, 0x1c
        /*005a*/ 	.short	(.L_551 - .L_550)


	//   ....[0]....
.L_550:
        /*005c*/ 	.word	0x00000070


	//   ....[1]....
        /*0060*/ 	.word	0x00000120


	//----- nvinfo : EIATTR_CBANK_PARAM_SIZE
	.align		4
.L_551:
        /*0064*/ 	.byte	0x03, 0x19
        /*0066*/ 	.short	0x0020


	//----- nvinfo : EIATTR_PARAM_CBANK
	.align		4
        /*0068*/ 	.byte	0x04, 0x0a
        /*006a*/ 	.short	(.L_553 - .L_552)
	.align		4
.L_552:
        /*006c*/ 	.word	index@(.nv.constant0.capByScalar)
        /*0070*/ 	.short	0x0380
        /*0072*/ 	.short	0x0020


	//----- nvinfo : EIATTR_SW_WAR
	.align		4
.L_553:
        /*0074*/ 	.byte	0x04, 0x36
        /*0076*/ 	.short	(.L_555 - .L_554)
.L_554:
        /*0078*/ 	.word	0x00000008
.L_555:


//--------------------- .nv.callgraph             --------------------------
	.section	.nv.callgraph,"",@"SHT_CUDA_CALLGRAPH"
	.align	4
	.sectionentsize	8
	.align		4
        /*0000*/ 	.word	0x00000000
	.align		4
        /*0004*/ 	.word	0xffffffff
	.align		4
        /*0008*/ 	.word	0x00000000
	.align		4
        /*000c*/ 	.word	0xfffffffe
	.align		4
        /*0010*/ 	.word	0x00000000
	.align		4
        /*0014*/ 	.word	0xfffffffd
	.align		4
        /*0018*/ 	.word	0x00000000
	.align		4
        /*001c*/ 	.word	0xfffffffc


//--------------------- .text.subRatio            --------------------------
	.section	.text.subRatio,"ax",@progbits
	.align	128
        .global         subRatio
        .type           subRatio,@function
        .size           subRatio,(.L_x_102 - subRatio)
        .other          subRatio,@"STO_CUDA_ENTRY STV_DEFAULT"
subRatio:
.text.subRatio:
[----:B------:R-:W-:Y:S01]  /*0000*/  LDC R1, c[0x0][0x37c] ;  /* 0x0000df00ff017b82 */ /* 0x000fe20000000800 */
[----:B------:R-:W0:Y:S07]  /*0010*/  S2R R3, SR_TID.X ;  /* 0x0000000000037919 */ /* 0x000e2e0000002100 */
[----:B------:R-:W0:Y:S01]  /*0020*/  S2UR UR4, SR_CTAID.X ;  /* 0x00000000000479c3 */ /* 0x000e220000002500 */
[----:B------:R-:W1:Y:S07]  /*0030*/  LDCU UR5, c[0x0][0x380] ;  /* 0x00007000ff0577ac */ /* 0x000e6e0008000800 */
[----:B------:R-:W0:Y:S02]  /*0040*/  LDC R2, c[0x0][0x360] ;  /* 0x0000d800ff027b82 */ /* 0x000e240000000800 */
[----:B0-----:R-:W-:-:S05]  /*0050*/  IMAD R2, R2, UR4, R3 ;  /* 0x0000000402027c24 */ /* 0x001fca000f8e0203 */
[----:B-1----:R-:W-:-:S13]  /*0060*/  ISETP.GE.AND P0, PT, R2, UR5, PT ;  /* 0x0000000502007c0c */ /* 0x002fda000bf06270 */
[----:B------:R-:W-:Y:S05]  /*0070*/  @P0 EXIT ;  /* 0x000000000000094d */ /* 0x000fea0003800000 */
[----:B------:R-:W0:Y:S01]  /*0080*/  LDC.64 R8, c[0x0][0x398] ;  /* 0x0000e600ff087b82 */ /* 0x000e220000000a00 */
[----:B------:R-:W1:Y:S07]  /*0090*/  LDCU.64 UR4, c[0x0][0x358] ;  /* 0x00006b00ff0477ac */ /* 0x000e6e0008000a00 */
[----:B------:R-:W2:Y:S08]  /*00a0*/  LDC.64 R6, c[0x0][0x390] ;  /* 0x0000e400ff067b82 */ /* 0x000eb00000000a00 */
[----:B------:R-:W3:Y:S01]  /*00b0*/  LDC.64 R4, c[0x0][0x388] ;  /* 0x0000e200ff047b82 */ /* 0x000ee20000000a00 */
[----:B0-----:R-:W-:-:S05]  /*00c0*/  IMAD.WIDE R8, R2, 0x4, R8 ;  /* 0x0000000402087825 */ /* 0x001fca00078e0208 */
[----:B-1----:R-:W4:Y:S01]  /*00d0*/  LDG.E R3, desc[UR4][R8.64] ;  /* 0x0000000408037981 */ /* 0x002f22000c1e1900 */
[----:B--2---:R-:W-:-:S05]  /*00e0*/  IMAD.WIDE R6, R2, 0x4, R6 ;  /* 0x0000000402067825 */ /* 0x004fca00078e0206 */
[----:B------:R-:W2:Y:S01]  /*00f0*/  LDG.E R0, desc[UR4][R6.64] ;  /* 0x0000000406007981 */ /* 0x000ea2000c1e1900 */
[----:B---3--:R-:W-:-:S06]  /*0100*/  IMAD.WIDE R4, R2, 0x4, R4 ;  /* 0x0000000402047825 */ /* 0x008fcc00078e0204 */
[----:B------:R0:W5:Y:S01]  /*0110*/  LDG.E R4, desc[UR4][R4.64] ;  /* 0x0000000404047981 */ /* 0x000162000c1e1900 */
[----:B------:R-:W-:Y:S01]  /*0120*/  BSSY.RECONVERGENT B0, `(.L_x_0) ;  /* 0x000000c000007945 */ /* 0x000fe20003800200 */
[----:B----4-:R-:W1:Y:S08]  /*0130*/  MUFU.RCP R10, R3 ;  /* 0x00000003000a7308 */ /* 0x010e700000001000 */
[----:B--2---:R-:W2:Y:S01]  /*0140*/  FCHK P0, R0, R3 ;  /* 0x0000000300007302 */ /* 0x004ea20000000000 */
[----:B-1----:R-:W-:-:S04]  /*0150*/  FFMA R11, -R3, R10, 1 ;  /* 0x3f800000030b7423 */ /* 0x002fc8000000010a */
[----:B------:R-:W-:-:S04]  /*0160*/  FFMA R11, R10, R11, R10 ;  /* 0x0000000b0a0b7223 */ /* 0x000fc8000000000a */
[----:B------:R-:W-:-:S04]  /*0170*/  FFMA R10, R0, R11, RZ ;  /* 0x0000000b000a7223 */ /* 0x000fc800000000ff */
[----:B------:R-:W-:-:S04]  /*0180*/  FFMA R8, -R3, R10, R0 ;  /* 0x0000000a03087223 */ /* 0x000fc80000000100 */
[----:B------:R-:W-:Y:S01]  /*0190*/  FFMA R11, R11, R8, R10 ;  /* 0x000000080b0b7223 */ /* 0x000fe2000000000a */
[----:B0-2---:R-:W-:Y:S06]  /*01a0*/  @!P0 BRA `(.L_x_1) ;  /* 0x00000000000c8947 */ /* 0x005fec0003800000 */
[----:B------:R-:W-:-:S07]  /*01b0*/  MOV R6, 0x1d0 ;  /* 0x000001d000067802 */ /* 0x000fce0000000f00 */
[----:B-----5:R-:W-:Y:S05]  /*01c0*/  CALL.REL.NOINC `($__internal_0_$__cuda_sm3x_div_rn_noftz_f32_slowpath) ;  /* 0x00000000001c7944 */ /* 0x020fea0003c00000 */
[----:B------:R-:W-:-:S07]  /*01d0*/  IMAD.MOV.U32 R11, RZ, RZ, R0 ;  /* 0x000000ffff0b7224 */ /* 0x000fce00078e0000 */
.L_x_1:
[----:B------:R-:W-:Y:S05]  /*01e0*/  BSYNC.RECONVERGENT B0 ;  /* 0x0000000000007941 */ /* 0x000fea0003800200 */
.L_x_0:
[----:B------:R-:W0:Y:S01]  /*01f0*/  LDC.64 R6, c[0x0][0x3a0] ;  /* 0x0000e800ff067b82 */ /* 0x000e220000000a00 */
[----:B-----5:R-:W-:Y:S01]  /*0200*/  FADD R11, R4, -R11 ;  /* 0x8000000b040b7221 */ /* 0x020fe20000000000 */
[----:B0-----:R-:W-:-:S05]  /*0210*/  IMAD.WIDE R2, R2, 0x4, R6 ;  /* 0x0000000402027825 */ /* 0x001fca00078e0206 */
[----:B------:R-:W-:Y:S01]  /*0220*/  STG.E desc[UR4][R2.64], R11 ;  /* 0x0000000b02007986 */ /* 0x000fe2000c101904 */
[----:B------:R-:W-:Y:S05]  /*0230*/  EXIT ;  /* 0x000000000000794d */ /* 0x000fea0003800000 */
        .weak           $__internal_0_$__cuda_sm3x_div_rn_noftz_f32_slowpath
        .type           $__internal_0_$__cuda_sm3x_div_rn_noftz_f32_slowpath,@function
        .size           $__internal_0_$__cuda_sm3x_div_rn_noftz_f32_slowpath,(.L_x_102 - $__internal_0_$__cuda_sm3x_div_rn_noftz_f32_slowpath)
$__internal_0_$__cuda_sm3x_div_rn_noftz_f32_slowpath:
[--C-:B------:R-:W-:Y:S01]  /*0240*/  SHF.R.U32.HI R7, RZ, 0x17, R3.reuse ;  /* 0x00000017ff077819 */ /* 0x100fe20000011603 */
[----:B------:R-:W-:Y:S01]  /*0250*/  BSSY.RECONVERGENT B1, `(.L_x_2) ;  /* 0x0000064000017945 */ /* 0x000fe20003800200 */
[--C-:B------:R-:W-:Y:S01]  /*0260*/  SHF.R.U32.HI R5, RZ, 0x17, R0.reuse ;  /* 0x00000017ff057819 */ /* 0x100fe20000011600 */
[----:B------:R-:W-:Y:S01]  /*0270*/  IMAD.MOV.U32 R8, RZ, RZ, R0 ;  /* 0x000000ffff087224 */ /* 0x000fe200078e0000 */
[----:B------:R-:W-:Y:S01]  /*0280*/  LOP3.LUT R7, R7, 0xff, RZ, 0xc0, !PT ;  /* 0x000000ff07077812 */ /* 0x000fe200078ec0ff */
[----:B------:R-:W-:Y:S01]  /*0290*/  IMAD.MOV.U32 R9, RZ, RZ, R3 ;  /* 0x000000ffff097224 */ /* 0x000fe200078e0003 */
[----:B------:R-:W-:-:S03]  /*02a0*/  LOP3.LUT R5, R5, 0xff, RZ, 0xc0, !PT ;  /* 0x000000ff05057812 */ /* 0x000fc600078ec0ff */
[----:B------:R-:W-:Y:S02]  /*02b0*/  VIADD R12, R7, 0xffffffff ;  /* 0xffffffff070c7836 */ /* 0x000fe40000000000 */
[----:B------:R-:W-:-:S03]  /*02c0*/  VIADD R11, R5, 0xffffffff ;  /* 0xffffffff050b7836 */ /* 0x000fc60000000000 */
[----:B------:R-:W-:-:S04]  /*02d0*/  ISETP.GT.U32.AND P0, PT, R12, 0xfd, PT ;  /* 0x000000fd0c00780c */ /* 0x000fc80003f04070 */
[----:B------:R-:W-:-:S13]  /*02e0*/  ISETP.GT.U32.OR P0, PT, R11, 0xfd, P0 ;  /* 0x000000fd0b00780c */ /* 0x000fda0000704470 */
[----:B------:R-:W-:Y:S01]  /*02f0*/  @!P0 IMAD.MOV.U32 R10, RZ, RZ, RZ ;  /* 0x000000ffff0a8224 */ /* 0x000fe200078e00ff */
[----:B------:R-:W-:Y:S06]  /*0300*/  @!P0 BRA `(.L_x_3) ;  /* 0x00000000005c8947 */ /* 0x000fec0003800000 */
[----:B------:R-:W-:Y:S02]  /*0310*/  FSETP.GTU.FTZ.AND P0, PT, |R0|, +INF , PT ;  /* 0x7f8000000000780b */ /* 0x000fe40003f1c200 */
[----:B------:R-:W-:-:S04]  /*0320*/  FSETP.GTU.FTZ.AND P1, PT, |R3|, +INF , PT ;  /* 0x7f8000000300780b */ /* 0x000fc80003f3c200 */
[----:B------:R-:W-:-:S13]  /*0330*/  PLOP3.LUT P0, PT, P0, P1, PT, 0xf8, 0x8f ;  /* 0x00000000008f781c */ /* 0x000fda0000703f70 */
[----:B------:R-:W-:Y:S05]  /*0340*/  @P0 BRA `(.L_x_4) ;  /* 0x00000004004c0947 */ /* 0x000fea0003800000 */
[----:B------:R-:W-:-:S13]  /*0350*/  LOP3.LUT P0, RZ, R9, 0x7fffffff, R8, 0xc8, !PT ;  /* 0x7fffffff09ff7812 */ /* 0x000fda000780c808 */
[----:B------:R-:W-:Y:S05]  /*0360*/  @!P0 BRA `(.L_x_5) ;  /* 0x00000004003c8947 */ /* 0x000fea0003800000 */
[C---:B------:R-:W-:Y:S02]  /*0370*/  FSETP.NEU.FTZ.AND P2, PT, |R0|.reuse, +INF , PT ;  /* 0x7f8000000000780b */ /* 0x040fe40003f5d200 */
[----:B------:R-:W-:Y:S02]  /*0380*/  FSETP.NEU.FTZ.AND P1, PT, |R3|, +INF , PT ;  /* 0x7f8000000300780b */ /* 0x000fe40003f3d200 */
[----:B------:R-:W-:-:S11]  /*0390*/  FSETP.NEU.FTZ.AND P0, PT, |R0|, +INF , PT ;  /* 0x7f8000000000780b */ /* 0x000fd60003f1d200 */
[----:B------:R-:W-:Y:S05]  /*03a0*/  @!P1 BRA !P2, `(.L_x_5) ;  /* 0x00000004002c9947 */ /* 0x000fea0005000000 */
[----:B------:R-:W-:-:S04]  /*03b0*/  LOP3.LUT P2, RZ, R8, 0x7fffffff, RZ, 0xc0, !PT ;  /* 0x7fffffff08ff7812 */ /* 0x000fc8000784c0ff */
[----:B------:R-:W-:-:S13]  /*03c0*/  PLOP3.LUT P1, PT, P1, P2, PT, 0x2f, 0xf2 ;  /* 0x0000000000f2781c */ /* 0x000fda0000f24577 */
[----:B------:R-:W-:Y:S05]  /*03d0*/  @P1 BRA `(.L_x_6) ;  /* 0x0000000400181947 */ /* 0x000fea0003800000 */
[----:B------:R-:W-:-:S04]  /*03e0*/  LOP3.LUT P1, RZ, R9, 0x7fffffff, RZ, 0xc0, !PT ;  /* 0x7fffffff09ff7812 */ /* 0x000fc8000782c0ff */
[----:B------:R-:W-:-:S13]  /*03f0*/  PLOP3.LUT P0, PT, P0, P1, PT, 0x2f, 0xf2 ;  /* 0x0000000000f2781c */ /* 0x000fda0000702577 */
[----:B------:R-:W-:Y:S05]  /*0400*/  @P0 BRA `(.L_x_7) ;  /* 0x0000000400000947 */ /* 0x000fea0003800000 */
[----:B------:R-:W-:Y:S02]  /*0410*/  ISETP.GE.AND P0, PT, R11, RZ, PT ;  /* 0x000000ff0b00720c */ /* 0x000fe40003f06270 */
[----:B------:R-:W-:-:S11]  /*0420*/  ISETP.GE.AND P1, PT, R12, RZ, PT ;  /* 0x000000ff0c00720c */ /* 0x000fd60003f26270 */
[----:B------:R-:W-:Y:S02]  /*0430*/  @P0 IMAD.MOV.U32 R10, RZ, RZ, RZ ;  /* 0x000000ffff0a0224 */ /* 0x000fe400078e00ff */
[----:B------:R-:W-:Y:S01]  /*0440*/  @!P0 FFMA R8, R0, 1.84467440737095516160e+19, RZ ;  /* 0x5f80000000088823 */ /* 0x000fe200000000ff */
[----:B------:R-:W-:Y:S02]  /*0450*/  @!P0 IMAD.MOV.U32 R10, RZ, RZ, -0x40 ;  /* 0xffffffc0ff0a8424 */ /* 0x000fe400078e00ff */
[----:B------:R-:W-:Y:S02]  /*0460*/  @!P1 FFMA R9, R3, 1.84467440737095516160e+19, RZ ;  /* 0x5f80000003099823 */ /* 0x000fe400000000ff */
[----:B------:R-:W-:-:S07]  /*0470*/  @!P1 VIADD R10, R10, 0x40 ;  /* 0x000000400a0a9836 */ /* 0x000fce0000000000 */
.L_x_3:
[----:B------:R-:W-:Y:S01]  /*0480*/  LEA R0, R7, 0xc0800000, 0x17 ;  /* 0xc080000007007811 */ /* 0x000fe200078eb8ff */
[----:B------:R-:W-:Y:S01]  /*0490*/  VIADD R5, R5, 0xffffff81 ;  /* 0xffffff8105057836 */ /* 0x000fe20000000000 */
[----:B------:R-:W-:Y:S03]  /*04a0*/  BSSY.RECONVERGENT B2, `(.L_x_8) ;  /* 0x0000035000027945 */ /* 0x000fe60003800200 */
[----:B------:R-:W-:Y:S02]  /*04b0*/  IMAD.IADD R9, R9, 0x1, -R0 ;  /* 0x0000000109097824 */ /* 0x000fe400078e0a00 */
[C---:B------:R-:W-:Y:S01]  /*04c0*/  IMAD R0, R5.reuse, -0x800000, R8 ;  /* 0xff80000005007824 */ /* 0x040fe200078e0208 */
[----:B------:R-:W-:Y:S01]  /*04d0*/  IADD3 R5, PT, PT, R5, 0x7f, -R7 ;  /* 0x0000007f05057810 */ /* 0x000fe20007ffe807 */
[----:B------:R-:W0:Y:S01]  /*04e0*/  MUFU.RCP R3, R9 ;  /* 0x0000000900037308 */ /* 0x000e220000001000 */
[----:B------:R-:W-:-:S03]  /*04f0*/  FADD.FTZ R11, -R9, -RZ ;  /* 0x800000ff090b7221 */ /* 0x000fc60000010100 */
[----:B------:R-:W-:Y:S02]  /*0500*/  IMAD.IADD R5, R5, 0x1, R10 ;  /* 0x0000000105057824 */ /* 0x000fe400078e020a */
[----:B0-----:R-:W-:-:S04]  /*0510*/  FFMA R12, R3, R11, 1 ;  /* 0x3f800000030c7423 */ /* 0x001fc8000000000b */
[----:B------:R-:W-:-:S04]  /*0520*/  FFMA R12, R3, R12, R3 ;  /* 0x0000000c030c7223 */ /* 0x000fc80000000003 */
[----:B------:R-:W-:-:S04]  /*0530*/  FFMA R3, R0, R12, RZ ;  /* 0x0000000c00037223 */ /* 0x000fc800000000ff */
[----:B------:R-:W-:-:S04]  /*0540*/  FFMA R8, R11, R3, R0 ;  /* 0x000000030b087223 */ /* 0x000fc80000000000 */
[----:B------:R-:W-:-:S04]  /*0550*/  FFMA R13, R12, R8, R3 ;  /* 0x000000080c0d7223 */ /* 0x000fc80000000003 */
[----:B------:R-:W-:-:S04]  /*0560*/  FFMA R8, R11, R13, R0 ;  /* 0x0000000d0b087223 */ /* 0x000fc80000000000 */
[----:B------:R-:W-:-:S05]  /*0570*/  FFMA R0, R12, R8, R13 ;  /* 0x000000080c007223 */ /* 0x000fca000000000d */
[----:B------:R-:W-:-:S04]  /*0580*/  SHF.R.U32.HI R3, RZ, 0x17, R0 ;  /* 0x00000017ff037819 */ /* 0x000fc80000011600 */
[----:B------:R-:W-:-:S05]  /*0590*/  LOP3.LUT R3, R3, 0xff, RZ, 0xc0, !PT ;  /* 0x000000ff03037812 */ /* 0x000fca00078ec0ff */
[----:B------:R-:W-:-:S04]  /*05a0*/  IMAD.IADD R7, R3, 0x1, R5 ;  /* 0x0000000103077824 */ /* 0x000fc800078e0205 */
[----:B------:R-:W-:-:S05]  /*05b0*/  VIADD R3, R7, 0xffffffff ;  /* 0xffffffff07037836 */ /* 0x000fca0000000000 */
[----:B------:R-:W-:-:S13]  /*05c0*/  ISETP.GE.U32.AND P0, PT, R3, 0xfe, PT ;  /* 0x000000fe0300780c */ /* 0x000fda0003f06070 */
[----:B------:R-:W-:Y:S05]  /*05d0*/  @!P0 BRA `(.L_x_9) ;  /* 0x0000000000808947 */ /* 0x000fea0003800000 */
[----:B------:R-:W-:-:S13]  /*05e0*/  ISETP.GT.AND P0, PT, R7, 0xfe, PT ;  /* 0x000000fe0700780c */ /* 0x000fda0003f04270 */
[----:B------:R-:W-:Y:S05]  /*05f0*/  @P0 BRA `(.L_x_10) ;  /* 0x00000000006c0947 */ /* 0x000fea0003800000 */
[----:B------:R-:W-:-:S13]  /*0600*/  ISETP.GE.AND P0, PT, R7, 0x1, PT ;  /* 0x000000010700780c */ /* 0x000fda0003f06270 */
[----:B------:R-:W-:Y:S05]  /*0610*/  @P0 BRA `(.L_x_11) ;  /* 0x0000000000740947 */ /* 0x000fea0003800000 */
[----:B------:R-:W-:Y:S02]  /*0620*/  ISETP.GE.AND P0, PT, R7, -0x18, PT ;  /* 0xffffffe80700780c */ /* 0x000fe40003f06270 */
[----:B------:R-:W-:-:S11]  /*0630*/  LOP3.LUT R0, R0, 0x80000000, RZ, 0xc0, !PT ;  /* 0x8000000000007812 */ /* 0x000fd600078ec0ff */
[----:B------:R-:W-:Y:S05]  /*0640*/  @!P0 BRA `(.L_x_11) ;  /* 0x0000000000688947 */ /* 0x000fea0003800000 */
[CC--:B------:R-:W-:Y:S01]  /*0650*/  FFMA.RZ R3, R12.reuse, R8.reuse, R13 ;  /* 0x000000080c037223 */ /* 0x0c0fe2000000c00d */
[C---:B------:R-:W-:Y:S01]  /*0660*/  VIADD R10, R7.reuse, 0x20 ;  /* 0x00000020070a7836 */ /* 0x040fe20000000000 */
[C---:B------:R-:W-:Y:S02]  /*0670*/  ISETP.NE.AND P2, PT, R7.reuse, RZ, PT ;  /* 0x000000ff0700720c */ /* 0x040fe40003f45270 */
[----:B------:R-:W-:Y:S01]  /*0680*/  ISETP.NE.AND P1, PT, R7, RZ, PT ;  /* 0x000000ff0700720c */ /* 0x000fe20003f25270 */
[----:B------:R-:W-:Y:S01]  /*0690*/  IMAD.MOV R7, RZ, RZ, -R7 ;  /* 0x000000ffff077224 */ /* 0x000fe200078e0a07 */
[----:B------:R-:W-:Y:S01]  /*06a0*/  LOP3.LUT R5, R3, 0x7fffff, RZ, 0xc0, !PT ;  /* 0x007fffff03057812 */ /* 0x000fe200078ec0ff */
[CCC-:B------:R-:W-:Y:S01]  /*06b0*/  FFMA.RP R3, R12.reuse, R8.reuse, R13.reuse ;  /* 0x000000080c037223 */ /* 0x1c0fe2000000800d */
[----:B------:R-:W-:Y:S02]  /*06c0*/  FFMA.RM R8, R12, R8, R13 ;  /* 0x000000080c087223 */ /* 0x000fe4000000400d */
[----:B------:R-:W-:-:S03]  /*06d0*/  LOP3.LUT R5, R5, 0x800000, RZ, 0xfc, !PT ;  /* 0x0080000005057812 */ /* 0x000fc600078efcff */
[----:B------:R-:W-:Y:S02]  /*06e0*/  FSETP.NEU.FTZ.AND P0, PT, R3, R8, PT ;  /* 0x000000080300720b */ /* 0x000fe40003f1d000 */
[----:B------:R-:W-:Y:S02]  /*06f0*/  SHF.L.U32 R10, R5, R10, RZ ;  /* 0x0000000a050a7219 */ /* 0x000fe400000006ff */
[----:B------:R-:W-:Y:S02]  /*0700*/  SEL R8, R7, RZ, P2 ;  /* 0x000000ff07087207 */ /* 0x000fe40001000000 */
[----:B------:R-:W-:Y:S02]  /*0710*/  ISETP.NE.AND P1, PT, R10, RZ, P1 ;  /* 0x000000ff0a00720c */ /* 0x000fe40000f25270 */
[----:B------:R-:W-:Y:S02]  /*0720*/  SHF.R.U32.HI R8, RZ, R8, R5 ;  /* 0x00000008ff087219 */ /* 0x000fe40000011605 */
[----:B------:R-:W-:-:S02]  /*0730*/  PLOP3.LUT P0, PT, P0, P1, PT, 0xf8, 0x8f ;  /* 0x00000000008f781c */ /* 0x000fc40000703f70 */
[----:B------:R-:W-:Y:S02]  /*0740*/  SHF.R.U32.HI R10, RZ, 0x1, R8 ;  /* 0x00000001ff0a7819 */ /* 0x000fe40000011608 */
[----:B------:R-:W-:-:S04]  /*0750*/  SEL R3, RZ, 0x1, !P0 ;  /* 0x00000001ff037807 */ /* 0x000fc80004000000 */
[----:B------:R-:W-:-:S04]  /*0760*/  LOP3.LUT R3, R3, 0x1, R10, 0xf8, !PT ;  /* 0x0000000103037812 */ /* 0x000fc800078ef80a */
[----:B------:R-:W-:-:S05]  /*0770*/  LOP3.LUT R3, R3, R8, RZ, 0xc0, !PT ;  /* 0x0000000803037212 */ /* 0x000fca00078ec0ff */
[----:B------:R-:W-:-:S05]  /*0780*/  IMAD.IADD R3, R10, 0x1, R3 ;  /* 0x000000010a037824 */ /* 0x000fca00078e0203 */
[----:B------:R-:W-:Y:S01]  /*0790*/  LOP3.LUT R0, R3, R0, RZ, 0xfc, !PT ;  /* 0x0000000003007212 */ /* 0x000fe200078efcff */
[----:B------:R-:W-:Y:S06]  /*07a0*/  BRA `(.L_x_11) ;  /* 0x0000000000107947 */ /* 0x000fec0003800000 */
.L_x_10:
[----:B------:R-:W-:-:S04]  /*07b0*/  LOP3.LUT R0, R0, 0x80000000, RZ, 0xc0, !PT ;  /* 0x8000000000007812 */ /* 0x000fc800078ec0ff */
[----:B------:R-:W-:Y:S01]  /*07c0*/  LOP3.LUT R0, R0, 0x7f800000, RZ, 0xfc, !PT ;  /* 0x7f80000000007812 */ /* 0x000fe200078efcff */
[----:B------:R-:W-:Y:S06]  /*07d0*/  BRA `(.L_x_11) ;  /* 0x0000000000047947 */ /* 0x000fec0003800000 */
.L_x_9:
[----:B------:R-:W-:-:S07]  /*07e0*/  IMAD R0, R5, 0x800000, R0 ;  /* 0x0080000005007824 */ /* 0x000fce00078e0200 */
.L_x_11:
[----:B------:R-:W-:Y:S05]  /*07f0*/  BSYNC.RECONVERGENT B2 ;  /* 0x0000000000027941 */ /* 0x000fea0003800200 */
.L_x_8:
[----:B------:R-:W-:Y:S05]  /*0800*/  BRA `(.L_x_12) ;  /* 0x0000000000207947 */ /* 0x000fea0003800000 */
.L_x_7:
[----:B------:R-:W-:-:S04]  /*0810*/  LOP3.LUT R0, R9, 0x80000000, R8, 0x48, !PT ;  /* 0x8000000009007812 */ /* 0x000fc800078e4808 */
[----:B------:R-:W-:Y:S01]  /*0820*/  LOP3.LUT R0, R0, 0x7f800000, RZ, 0xfc, !PT ;  /* 0x7f80000000007812 */ /* 0x000fe200078efcff */
[----:B------:R-:W-:Y:S06]  /*0830*/  BRA `(.L_x_12) ;  /* 0x0000000000147947 */ /* 0x000fec0003800000 */
.L_x_6:
[----:B------:R-:W-:Y:S01]  /*0840*/  LOP3.LUT R0, R9, 0x80000000, R8, 0x48, !PT ;  /* 0x8000000009007812 */ /* 0x000fe200078e4808 */
[----:B------:R-:W-:Y:S06]  /*0850*/  BRA `(.L_x_12) ;  /* 0x00000000000c7947 */ /* 0x000fec0003800000 */
.L_x_5:
[----:B------:R-:W0:Y:S01]  /*0860*/  MUFU.RSQ R0, -QNAN ;  /* 0xffc0000000007908 */ /* 0x000e220000001400 */
[----:B------:R-:W-:Y:S05]  /*0870*/  BRA `(.L_x_12) ;  /* 0x0000000000047947 */ /* 0x000fea0003800000 */
.L_x_4:
[----:B------:R-:W-:-:S07]  /*0880*/  FADD.FTZ R0, R0, R3 ;  /* 0x0000000300007221 */ /* 0x000fce0000010000 */
.L_x_12:
[----:B------:R-:W-:Y:S05]  /*0890*/  BSYNC.RECONVERGENT B1 ;  /* 0x0000000000017941 */ /* 0x000fea0003800200 */
.L_x_2:
[----:B------:R-:W-:-:S04]  /*08a0*/  IMAD.MOV.U32 R7, RZ, RZ, 0x0 ;  /* 0x00000000ff077424 */ /* 0x000fc800078e00ff */
[----:B0-----:R-:W-:Y:S05]  /*08b0*/  RET.REL.NODEC R6 `(subRatio) ;  /* 0xfffffff406d07950 */ /* 0x001fea0003c3ffff */
.L_x_13:
[----:B------:R-:W-:-:S00]  /*08c0*/  BRA `(.L_x_13) ;  /* 0xfffffffc00fc7947 */ /* 0x000fc0000383ffff */
[----:B------:R-:W-:-:S00]  /*08d0*/  NOP ;  /* 0x0000000000007918 */ /* 0x000fc00000000000 */
        /* <DEDUP_REMOVED lines=10> */
.L_x_102:


//--------------------- .text.addRatio            --------------------------
	.section	.text.addRatio,"ax",@progbits
	.align	128
        .global         addRatio
        .type           addRatio,@function
        .size           addRatio,(.L_x_103 - addRatio)
        .other          addRatio,@"STO_CUDA_ENTRY STV_DEFAULT"
addRatio:
.text.addRatio:
        /* <DEDUP_REMOVED lines=28> */
[----:B-----5:R-:W-:Y:S05]  /*01c0*/  CALL.REL.NOINC `($__internal_1_$__cuda_sm3x_div_rn_noftz_f32_slowpath) ;  /* 0x00000000001c7944 */ /* 0x020fea0003c00000 */
[----:B------:R-:W-:-:S07]  /*01d0*/  IMAD.MOV.U32 R11, RZ, RZ, R0 ;  /* 0x000000ffff0b7224 */ /* 0x000fce00078e0000 */
.L_x_15:
[----:B------:R-:W-:Y:S05]  /*01e0*/  BSYNC.RECONVERGENT B0 ;  /* 0x0000000000007941 */ /* 0x000fea0003800200 */
.L_x_14:
[----:B------:R-:W0:Y:S01]  /*01f0*/  LDC.64 R6, c[0x0][0x3a0] ;  /* 0x0000e800ff067b82 */ /* 0x000e220000000a00 */
[----:B-----5:R-:W-:Y:S01]  /*0200*/  FADD R11, R4, R11 ;  /* 0x0000000b040b7221 */ /* 0x020fe20000000000 */
[----:B0-----:R-:W-:-:S05]  /*0210*/  IMAD.WIDE R2, R2, 0x4, R6 ;  /* 0x0000000402027825 */ /* 0x001fca00078e0206 */
[----:B------:R-:W-:Y:S01]  /*0220*/  STG.E desc[UR4][R2.64], R11 ;  /* 0x0000000b02007986 */ /* 0x000fe2000c101904 */
[----:B------:R-:W-:Y:S05]  /*0230*/  EXIT ;  /* 0x000000000000794d */ /* 0x000fea0003800000 */
        .weak           $__internal_1_$__cuda_sm3x_div_rn_noftz_f32_slowpath
        .type           $__internal_1_$__cuda_sm3x_div_rn_noftz_f32_slowpath,@function
        .size           $__internal_1_$__cuda_sm3x_div_rn_noftz_f32_slowpath,(.L_x_103 - $__internal_1_$__cuda_sm3x_div_rn_noftz_f32_slowpath)
$__internal_1_$__cuda_sm3x_div_rn_noftz_f32_slowpath:
        /* <DEDUP_REMOVED lines=36> */
.L_x_17:
        /* <DEDUP_REMOVED lines=51> */
.L_x_24:
[----:B------:R-:W-:-:S04]  /*07b0*/  LOP3.LUT R0, R0, 0x80000000, RZ, 0xc0, !PT ;  /* 0x8000000000007812 */ /* 0x000fc800078ec0ff */
[----:B------:R-:W-:Y:S01]  /*07c0*/  LOP3.LUT R0, R0, 0x7f800000, RZ, 0xfc, !PT ;  /* 0x7f80000000007812 */ /* 0x000fe200078efcff */
[----:B------:R-:W-:Y:S06]  /*07d0*/  BRA `(.L_x_25) ;  /* 0x0000000000047947 */ /* 0x000fec0003800000 */
.L_x_23:
[----:B------:R-:W-:-:S07]  /*07e0*/  IMAD R0, R5, 0x800000, R0 ;  /* 0x0080000005007824 */ /* 0x000fce00078e0200 */
.L_x_25:
[----:B------:R-:W-:Y:S05]  /*07f0*/  BSYNC.RECONVERGENT B2 ;  /* 0x0000000000027941 */ /* 0x000fea0003800200 */
.L_x_22:
[----:B------:R-:W-:Y:S05]  /*0800*/  BRA `(.L_x_26) ;  /* 0x0000000000207947 */ /* 0x000fea0003800000 */
.L_x_21:
[----:B------:R-:W-:-:S04]  /*0810*/  LOP3.LUT R0, R9, 0x80000000, R8, 0x48, !PT ;  /* 0x8000000009007812 */ /* 0x000fc800078e4808 */
[----:B------:R-:W-:Y:S01]  /*0820*/  LOP3.LUT R0, R0, 0x7f800000, RZ, 0xfc, !PT ;  /* 0x7f80000000007812 */ /* 0x000fe200078efcff */
[----:B------:R-:W-:Y:S06]  /*0830*/  BRA `(.L_x_26) ;  /* 0x0000000000147947 */ /* 0x000fec0003800000 */
.L_x_20:
[----:B------:R-:W-:Y:S01]  /*0840*/  LOP3.LUT R0, R9, 0x80000000, R8, 0x48, !PT ;  /* 0x8000000009007812 */ /* 0x000fe200078e4808 */
[----:B------:R-:W-:Y:S06]  /*0850*/  BRA `(.L_x_26) ;  /* 0x00000000000c7947 */ /* 0x000fec0003800000 */
.L_x_19:
[----:B------:R-:W0:Y:S01]  /*0860*/  MUFU.RSQ R0, -QNAN ;  /* 0xffc0000000007908 */ /* 0x000e220000001400 */
[----:B------:R-:W-:Y:S05]  /*0870*/  BRA `(.L_x_26) ;  /* 0x0000000000047947 */ /* 0x000fea0003800000 */
.L_x_18:
[----:B------:R-:W-:-:S07]  /*0880*/  FADD.FTZ R0, R0, R3 ;  /* 0x0000000300007221 */ /* 0x000fce0000010000 */
.L_x_26:
[----:B------:R-:W-:Y:S05]  /*0890*/  BSYNC.RECONVERGENT B1 ;  /* 0x0000000000017941 */ /* 0x000fea0003800200 */
.L_x_16:
[----:B------:R-:W-:-:S04]  /*08a0*/  IMAD.MOV.U32 R7, RZ, RZ, 0x0 ;  /* 0x00000000ff077424 */ /* 0x000fc800078e00ff */
[----:B0-----:R-:W-:Y:S05]  /*08b0*/  RET.REL.NODEC R6 `(addRatio) ;  /* 0xfffffff406d07950 */ /* 0x001fea0003c3ffff */
.L_x_27:
        /* <DEDUP_REMOVED lines=12> */
.L_x_103:


//--------------------- .text.addProduct          --------------------------
	.section	.text.addProduct,"ax",@progbits
	.align	128
        .global         addProduct
        .type           addProduct,@function
        .size           addProduct,(.L_x_111 - addProduct)
        .other          addProduct,@"STO_CUDA_ENTRY STV_DEFAULT"
addProduct:
.text.addProduct:
        /* <DEDUP_REMOVED lines=12> */
[----:B0-----:R-:W-:-:S07]  /*00c0*/  IMAD.WIDE R2, R11, 0x4, R2 ;  /* 0x000000040b027825 */ /* 0x001fce00078e0202 */
[----:B------:R-:W0:Y:S01]  /*00d0*/  LDC.64 R8, c[0x0][0x3a0] ;  /* 0x0000e800ff087b82 */ /* 0x000e220000000a00 */
[----:B-1----:R-:W4:Y:S01]  /*00e0*/  LDG.E R2, desc[UR4][R2.64] ;  /* 0x0000000402027981 */ /* 0x002f22000c1e1900 */
[----:B--2---:R-:W-:-:S06]  /*00f0*/  IMAD.WIDE R4, R11, 0x4, R4 ;  /* 0x000000040b047825 */ /* 0x004fcc00078e0204 */
[----:B------:R-:W4:Y:S01]  /*0100*/  LDG.E R5, desc[UR4][R4.64] ;  /* 0x0000000404057981 */ /* 0x000f22000c1e1900 */
[----:B---3--:R-:W-:-:S06]  /*0110*/  IMAD.WIDE R6, R11, 0x4, R6 ;  /* 0x000000040b067825 */ /* 0x008fcc00078e0206 */
[----:B------:R-:W4:Y:S01]  /*0120*/  LDG.E R6, desc[UR4][R6.64] ;  /* 0x0000000406067981 */ /* 0x000f22000c1e1900 */
[----:B0-----:R-:W-:-:S04]  /*0130*/  IMAD.WIDE R8, R11, 0x4, R8 ;  /* 0x000000040b087825 */ /* 0x001fc800078e0208 */
[----:B----4-:R-:W-:-:S05]  /*0140*/  FFMA R11, R5, R6, R2 ;  /* 0x00000006050b7223 */ /* 0x010fca0000000002 */
[----:B------:R-:W-:Y:S01]  /*0150*/  STG.E desc[UR4][R8.64], R11 ;  /* 0x0000000b08007986 */ /* 0x000fe2000c101904 */
[----:B------:R-:W-:Y:S05]  /*0160*/  EXIT ;  /* 0x000000000000794d */ /* 0x000fea0003800000 */
.L_x_28:
        /* <DEDUP_REMOVED lines=9> */
.L_x_111:


//--------------------- .text.discount            --------------------------
	.section	.text.discount,"ax",@progbits
	.align	128
        .global         discount
        .type           discount,@function
        .size           discount,(.L_x_104 - discount)
        .other          discount,@"STO_CUDA_ENTRY STV_DEFAULT"
discount:
.text.discount:
        /* <DEDUP_REMOVED lines=11> */
[----:B------:R-:W3:Y:S01]  /*00b0*/  LDC R3, c[0x0][0x398] ;  /* 0x0000e600ff037b82 */ /* 0x000ee20000000800 */
[----:B0-----:R-:W-:-:S06]  /*00c0*/  IMAD.WIDE R6, R2, 0x4, R6 ;  /* 0x0000000402067825 */ /* 0x001fcc00078e0206 */
[----:B-1----:R-:W3:Y:S01]  /*00d0*/  LDG.E R6, desc[UR4][R6.64] ;  /* 0x0000000406067981 */ /* 0x002ee2000c1e1900 */
[----:B--2---:R-:W-:-:S05]  /*00e0*/  IMAD.WIDE R4, R2, 0x4, R4 ;  /* 0x0000000402047825 */ /* 0x004fca00078e0204 */
[----:B------:R-:W2:Y:S01]  /*00f0*/  LDG.E R0, desc[UR4][R4.64] ;  /* 0x0000000404007981 */ /* 0x000ea2000c1e1900 */
[----:B------:R-:W-:Y:S01]  /*0100*/  BSSY.RECONVERGENT B0, `(.L_x_29) ;  /* 0x000000d000007945 */ /* 0x000fe20003800200 */
[----:B---3--:R-:W-:-:S04]  /*0110*/  FFMA R3, R6, R3, 1 ;  /* 0x3f80000006037423 */ /* 0x008fc80000000003 */
[----:B------:R-:W0:Y:S08]  /*0120*/  MUFU.RCP R8, R3 ;  /* 0x0000000300087308 */ /* 0x000e300000001000 */
[----:B--2---:R-:W1:Y:S01]  /*0130*/  FCHK P0, R0, R3 ;  /* 0x0000000300007302 */ /* 0x004e620000000000 */
[----:B0-----:R-:W-:-:S04]  /*0140*/  FFMA R9, -R3, R8, 1 ;  /* 0x3f80000003097423 */ /* 0x001fc80000000108 */
[----:B------:R-:W-:-:S04]  /*0150*/  FFMA R9, R8, R9, R8 ;  /* 0x0000000908097223 */ /* 0x000fc80000000008 */
[----:B------:R-:W-:-:S04]  /*0160*/  FFMA R8, R0, R9, RZ ;  /* 0x0000000900087223 */ /* 0x000fc800000000ff */
[----:B------:R-:W-:-:S04]  /*0170*/  FFMA R10, -R3, R8, R0 ;  /* 0x00000008030a7223 */ /* 0x000fc80000000100 */
[----:B------:R-:W-:Y:S01]  /*0180*/  FFMA R9, R9, R10, R8 ;  /* 0x0000000a09097223 */ /* 0x000fe20000000008 */
[----:B-1----:R-:W-:Y:S06]  /*0190*/  @!P0 BRA `(.L_x_30) ;  /* 0x00000000000c8947 */ /* 0x002fec0003800000 */
[----:B------:R-:W-:-:S07]  /*01a0*/  MOV R4, 0x1c0 ;  /* 0x000001c000047802 */ /* 0x000fce0000000f00 */
[----:B------:R-:W-:Y:S05]  /*01b0*/  CALL.REL.NOINC `($__internal_2_$__cuda_sm3x_div_rn_noftz_f32_slowpath) ;  /* 0x0000000000187944 */ /* 0x000fea0003c00000 */
[----:B------:R-:W-:-:S07]  /*01c0*/  IMAD.MOV.U32 R9, RZ, RZ, R0 ;  /* 0x000000ffff097224 */ /* 0x000fce00078e0000 */
.L_x_30:
[----:B------:R-:W-:Y:S05]  /*01d0*/  BSYNC.RECONVERGENT B0 ;  /* 0x0000000000007941 */ /* 0x000fea0003800200 */
.L_x_29:
[----:B------:R-:W0:Y:S02]  /*01e0*/  LDC.64 R4, c[0x0][0x3a0] ;  /* 0x0000e800ff047b82 */ /* 0x000e240000000a00 */
[----:B0-----:R-:W-:-:S05]  /*01f0*/  IMAD.WIDE R2, R2, 0x4, R4 ;  /* 0x0000000402027825 */ /* 0x001fca00078e0204 */
[----:B------:R-:W-:Y:S01]  /*0200*/  STG.E desc[UR4][R2.64], R9 ;  /* 0x0000000902007986 */ /* 0x000fe2000c101904 */
[----:B------:R-:W-:Y:S05]  /*0210*/  EXIT ;  /* 0x000000000000794d */ /* 0x000fea0003800000 */
        .weak           $__internal_2_$__cuda_sm3x_div_rn_noftz_f32_slowpath
        .type           $__internal_2_$__cuda_sm3x_div_rn_noftz_f32_slowpath,@function
        .size           $__internal_2_$__cuda_sm3x_div_rn_noftz_f32_slowpath,(.L_x_104 - $__internal_2_$__cuda_sm3x_div_rn_noftz_f32_slowpath)
$__internal_2_$__cuda_sm3x_div_rn_noftz_f32_slowpath:
        /* <DEDUP_REMOVED lines=36> */
.L_x_32:
[----:B------:R-:W-:Y:S01]  /*0460*/  LEA R3, R6, 0xc0800000, 0x17 ;  /* 0xc080000006037811 */ /* 0x000fe200078eb8ff */
[----:B------:R-:W-:Y:S01]  /*0470*/  VIADD R5, R5, 0xffffff81 ;  /* 0xffffff8105057836 */ /* 0x000fe20000000000 */
[----:B------:R-:W-:Y:S03]  /*0480*/  BSSY.RECONVERGENT B2, `(.L_x_37) ;  /* 0x0000035000027945 */ /* 0x000fe60003800200 */
[----:B------:R-:W-:Y:S01]  /*0490*/  IMAD.IADD R3, R8, 0x1, -R3 ;  /* 0x0000000108037824 */ /* 0x000fe200078e0a03 */
[C---:B------:R-:W-:Y:S01]  /*04a0*/  IADD3 R6, PT, PT, R5.reuse, 0x7f, -R6 ;  /* 0x0000007f05067810 */ /* 0x040fe20007ffe806 */
[----:B------:R-:W-:Y:S02]  /*04b0*/  IMAD R0, R5, -0x800000, R7 ;  /* 0xff80000005007824 */ /* 0x000fe400078e0207 */
[----:B------:R-:W0:Y:S01]  /*04c0*/  MUFU.RCP R8, R3 ;  /* 0x0000000300087308 */ /* 0x000e220000001000 */
[----:B------:R-:W-:Y:S01]  /*04d0*/  FADD.FTZ R11, -R3, -RZ ;  /* 0x800000ff030b7221 */ /* 0x000fe20000010100 */
[----:B------:R-:W-:-:S03]  /*04e0*/  IMAD.IADD R6, R6, 0x1, R9 ;  /* 0x0000000106067824 */ /* 0x000fc600078e0209 */
        /* <DEDUP_REMOVED lines=20> */
[CCC-:B------:R-:W-:Y:S01]  /*0630*/  FFMA.RZ R3, R10.reuse, R8.reuse, R7.reuse ;  /* 0x000000080a037223 */ /* 0x1c0fe2000000c007 */
[CCC-:B------:R-:W-:Y:S01]  /*0640*/  FFMA.RM R6, R10.reuse, R8.reuse, R7.reuse ;  /* 0x000000080a067223 */ /* 0x1c0fe20000004007 */
[C---:B------:R-:W-:Y:S02]  /*0650*/  ISETP.NE.AND P2, PT, R9.reuse, RZ, PT ;  /* 0x000000ff0900720c */ /* 0x040fe40003f45270 */
[----:B------:R-:W-:Y:S02]  /*0660*/  ISETP.NE.AND P1, PT, R9, RZ, PT ;  /* 0x000000ff0900720c */ /* 0x000fe40003f25270 */
[----:B------:R-:W-:Y:S01]  /*0670*/  LOP3.LUT R5, R3, 0x7fffff, RZ, 0xc0, !PT ;  /* 0x007fffff03057812 */ /* 0x000fe200078ec0ff */
[----:B------:R-:W-:Y:S01]  /*0680*/  FFMA.RP R3, R10, R8, R7 ;  /* 0x000000080a037223 */ /* 0x000fe20000008007 */
[----:B------:R-:W-:Y:S02]  /*0690*/  VIADD R8, R9, 0x20 ;  /* 0x0000002009087836 */ /* 0x000fe40000000000 */
[----:B------:R-:W-:Y:S01]  /*06a0*/  LOP3.LUT R5, R5, 0x800000, RZ, 0xfc, !PT ;  /* 0x0080000005057812 */ /* 0x000fe200078efcff */
[----:B------:R-:W-:Y:S01]  /*06b0*/  IMAD.MOV R7, RZ, RZ, -R9 ;  /* 0x000000ffff077224 */ /* 0x000fe200078e0a09 */
[----:B------:R-:W-:-:S02]  /*06c0*/  FSETP.NEU.FTZ.AND P0, PT, R3, R6, PT ;  /* 0x000000060300720b */ /* 0x000fc40003f1d000 */
[----:B------:R-:W-:Y:S02]  /*06d0*/  SHF.L.U32 R8, R5, R8, RZ ;  /* 0x0000000805087219 */ /* 0x000fe400000006ff */
[----:B------:R-:W-:Y:S02]  /*06e0*/  SEL R6, R7, RZ, P2 ;  /* 0x000000ff07067207 */ /* 0x000fe40001000000 */
[----:B------:R-:W-:Y:S02]  /*06f0*/  ISETP.NE.AND P1, PT, R8, RZ, P1 ;  /* 0x000000ff0800720c */ /* 0x000fe40000f25270 */
[----:B------:R-:W-:Y:S02]  /*0700*/  SHF.R.U32.HI R6, RZ, R6, R5 ;  /* 0x00000006ff067219 */ /* 0x000fe40000011605 */
[----:B------:R-:W-:Y:S02]  /*0710*/  PLOP3.LUT P0, PT, P0, P1, PT, 0xf8, 0x8f ;  /* 0x00000000008f781c */ /* 0x000fe40000703f70 */
[----:B------:R-:W-:-:S02]  /*0720*/  SHF.R.U32.HI R8, RZ, 0x1, R6 ;  /* 0x00000001ff087819 */ /* 0x000fc40000011606 */
[----:B------:R-:W-:-:S04]  /*0730*/  SEL R3, RZ, 0x1, !P0 ;  /* 0x00000001ff037807 */ /* 0x000fc80004000000 */
[----:B------:R-:W-:-:S04]  /*0740*/  LOP3.LUT R3, R3, 0x1, R8, 0xf8, !PT ;  /* 0x0000000103037812 */ /* 0x000fc800078ef808 */
[----:B------:R-:W-:-:S05]  /*0750*/  LOP3.LUT R3, R3, R6, RZ, 0xc0, !PT ;  /* 0x0000000603037212 */ /* 0x000fca00078ec0ff */
[----:B------:R-:W-:-:S05]  /*0760*/  IMAD.IADD R3, R8, 0x1, R3 ;  /* 0x0000000108037824 */ /* 0x000fca00078e0203 */
[----:B------:R-:W-:Y:S01]  /*0770*/  LOP3.LUT R0, R3, R0, RZ, 0xfc, !PT ;  /* 0x0000000003007212 */ /* 0x000fe200078efcff */
[----:B------:R-:W-:Y:S06]  /*0780*/  BRA `(.L_x_40) ;  /* 0x0000000000107947 */ /* 0x000fec0003800000 */
.L_x_39:
[----:B------:R-:W-:-:S04]  /*0790*/  LOP3.LUT R0, R0, 0x80000000, RZ, 0xc0, !PT ;  /* 0x8000000000007812 */ /* 0x000fc800078ec0ff */
[----:B------:R-:W-:Y:S01]  /*07a0*/  LOP3.LUT R0, R0, 0x7f800000, RZ, 0xfc, !PT ;  /* 0x7f80000000007812 */ /* 0x000fe200078efcff */
[----:B------:R-:W-:Y:S06]  /*07b0*/  BRA `(.L_x_40) ;  /* 0x0000000000047947 */ /* 0x000fec0003800000 */
.L_x_38:
[----:B------:R-:W-:-:S07]  /*07c0*/  IMAD R0, R6, 0x800000, R0 ;  /* 0x0080000006007824 */ /* 0x000fce00078e0200 */
.L_x_40:
[----:B------:R-:W-:Y:S05]  /*07d0*/  BSYNC.RECONVERGENT B2 ;  /* 0x0000000000027941 */ /* 0x000fea0003800200 */
.L_x_37:
[----:B------:R-:W-:Y:S05]  /*07e0*/  BRA `(.L_x_41) ;  /* 0x0000000000207947 */ /* 0x000fea0003800000 */
.L_x_36:
[----:B------:R-:W-:-:S04]  /*07f0*/  LOP3.LUT R0, R8, 0x80000000, R7, 0x48, !PT ;  /* 0x8000000008007812 */ /* 0x000fc800078e4807 */
[----:B------:R-:W-:Y:S01]  /*0800*/  LOP3.LUT R0, R0, 0x7f800000, RZ, 0xfc, !PT ;  /* 0x7f80000000007812 */ /* 0x000fe200078efcff */
[----:B------:R-:W-:Y:S06]  /*0810*/  BRA `(.L_x_41) ;  /* 0x0000000000147947 */ /* 0x000fec0003800000 */
.L_x_35:
[----:B------:R-:W-:Y:S01]  /*0820*/  LOP3.LUT R0, R8, 0x80000000, R7, 0x48, !PT ;  /* 0x8000000008007812 */ /* 0x000fe200078e4807 */
[----:B------:R-:W-:Y:S06]  /*0830*/  BRA `(.L_x_41) ;  /* 0x00000000000c7947 */ /* 0x000fec0003800000 */
.L_x_34:
[----:B------:R-:W0:Y:S01]  /*0840*/  MUFU.RSQ R0, -QNAN ;  /* 0xffc0000000007908 */ /* 0x000e220000001400 */
[----:B------:R-:W-:Y:S05]  /*0850*/  BRA `(.L_x_41) ;  /* 0x0000000000047947 */ /* 0x000fea0003800000 */
.L_x_33:
[----:B------:R-:W-:-:S07]  /*0860*/  FADD.FTZ R0, R0, R3 ;  /* 0x0000000300007221 */ /* 0x000fce0000010000 */
.L_x_41:
[----:B------:R-:W-:Y:S05]  /*0870*/  BSYNC.RECONVERGENT B1 ;  /* 0x0000000000017941 */ /* 0x000fea0003800200 */
.L_x_31:
[----:B------:R-:W-:-:S04]  /*0880*/  IMAD.MOV.U32 R5, RZ, RZ, 0x0 ;  /* 0x00000000ff057424 */ /* 0x000fc800078e00ff */
[----:B0-----:R-:W-:Y:S05]  /*0890*/  RET.REL.NODEC R4 `(discount) ;  /* 0xfffffff404d87950 */ /* 0x001fea0003c3ffff */
.L_x_42:
        /* <DEDUP_REMOVED lines=14> */
.L_x_104:


//--------------------- .text.accrue              --------------------------
	.section	.text.accrue,"ax",@progbits
	.align	128
        .global         accrue
        .type           accrue,@function
        .size           accrue,(.L_x_113 - accrue)
        .other          accrue,@"STO_CUDA_ENTRY STV_DEFAULT"
accrue:
.text.accrue:
        /* <DEDUP_REMOVED lines=12> */
[----:B0-----:R-:W-:-:S07]  /*00c0*/  IMAD.WIDE R4, R9, 0x4, R4 ;  /* 0x0000000409047825 */ /* 0x001fce00078e0204 */
[----:B------:R-:W0:Y:S01]  /*00d0*/  LDC.64 R6, c[0x0][0x3a0] ;  /* 0x0000e800ff067b82 */ /* 0x000e220000000a00 */
[----:B-1----:R-:W3:Y:S01]  /*00e0*/  LDG.E R4, desc[UR4][R4.64] ;  /* 0x0000000404047981 */ /* 0x002ee2000c1e1900 */
[----:B--2---:R-:W-:-:S06]  /*00f0*/  IMAD.WIDE R2, R9, 0x4, R2 ;  /* 0x0000000409027825 */ /* 0x004fcc00078e0202 */
[----:B------:R-:W2:Y:S01]  /*0100*/  LDG.E R2, desc[UR4][R2.64] ;  /* 0x0000000402027981 */ /* 0x000ea2000c1e1900 */
[----:B0-----:R-:W-:-:S04]  /*0110*/  IMAD.WIDE R6, R9, 0x4, R6 ;  /* 0x0000000409067825 */ /* 0x001fc800078e0206 */
[----:B---3--:R-:W-:-:S04]  /*0120*/  FFMA R11, R4, R11, 1 ;  /* 0x3f800000040b7423 */ /* 0x008fc8000000000b */
[----:B--2---:R-:W-:-:S05]  /*0130*/  FMUL R11, R2, R11 ;  /* 0x0000000b020b7220 */ /* 0x004fca0000400000 */
[----:B------:R-:W-:Y:S01]  /*0140*/  STG.E desc[UR4][R6.64], R11 ;  /* 0x0000000b06007986 */ /* 0x000fe2000c101904 */
[----:B------:R-:W-:Y:S05]  /*0150*/  EXIT ;  /* 0x000000000000794d */ /* 0x000fea0003800000 */
.L_x_43:
        /* <DEDUP_REMOVED lines=10> */
.L_x_113:


//--------------------- .text.cuDiv               --------------------------
	.section	.text.cuDiv,"ax",@progbits
	.align	128
        .global         cuDiv
        .type           cuDiv,@function
        .size           cuDiv,(.L_x_105 - cuDiv)
        .other          cuDiv,@"STO_CUDA_ENTRY STV_DEFAULT"
cuDiv:
.text.cuDiv:
        /* <DEDUP_REMOVED lines=10> */
[----:B------:R-:W2:Y:S01]  /*00a0*/  LDC.64 R4, c[0x0][0x388] ;  /* 0x0000e200ff047b82 */ /* 0x000ea20000000a00 */
[----:B0-----:R-:W-:-:S05]  /*00b0*/  IMAD.WIDE R6, R2, 0x4, R6 ;  /* 0x0000000402067825 */ /* 0x001fca00078e0206 */
[----:B-1----:R-:W3:Y:S01]  /*00c0*/  LDG.E R3, desc[UR4][R6.64] ;  /* 0x0000000406037981 */ /* 0x002ee2000c1e1900 */
[----:B--2---:R-:W-:-:S05]  /*00d0*/  IMAD.WIDE R4, R2, 0x4, R4 ;  /* 0x0000000402047825 */ /* 0x004fca00078e0204 */
[----:B------:R-:W2:Y:S01]  /*00e0*/  LDG.E R0, desc[UR4][R4.64] ;  /* 0x0000000404007981 */ /* 0x000ea2000c1e1900 */
[----:B------:R-:W-:Y:S01]  /*00f0*/  BSSY.RECONVERGENT B0, `(.L_x_44) ;  /* 0x000000c000007945 */ /* 0x000fe20003800200 */
[----:B---3--:R-:W0:Y:S08]  /*0100*/  MUFU.RCP R8, R3 ;  /* 0x0000000300087308 */ /* 0x008e300000001000 */
        /* <DEDUP_REMOVED lines=8> */
[----:B------:R-:W-:Y:S05]  /*0190*/  CALL.REL.NOINC `($__internal_3_$__cuda_sm3x_div_rn_noftz_f32_slowpath) ;  /* 0x0000000000187944 */ /* 0x000fea0003c00000 */
[----:B------:R-:W-:-:S07]  /*01a0*/  IMAD.MOV.U32 R9, RZ, RZ, R0 ;  /* 0x000000ffff097224 */ /* 0x000fce00078e0000 */
.L_x_45:
[----:B------:R-:W-:Y:S05]  /*01b0*/  BSYNC.RECONVERGENT B0 ;  /* 0x0000000000007941 */ /* 0x000fea0003800200 */
.L_x_44:
[----:B------:R-:W0:Y:S02]  /*01c0*/  LDC.64 R4, c[0x0][0x398] ;  /* 0x0000e600ff047b82 */ /* 0x000e240000000a00 */
[----:B0-----:R-:W-:-:S05]  /*01d0*/  IMAD.WIDE R2, R2, 0x4, R4 ;  /* 0x0000000402027825 */ /* 0x001fca00078e0204 */
[----:B------:R-:W-:Y:S01]  /*01e0*/  STG.E desc[UR4][R2.64], R9 ;  /* 0x0000000902007986 */ /* 0x000fe2000c101904 */
[----:B------:R-:W-:Y:S05]  /*01f0*/  EXIT ;  /* 0x000000000000794d */ /* 0x000fea0003800000 */
        .weak           $__internal_3_$__cuda_sm3x_div_rn_noftz_f32_slowpath
        .type           $__internal_3_$__cuda_sm3x_div_rn_noftz_f32_slowpath,@function
        .size           $__internal_3_$__cuda_sm3x_div_rn_noftz_f32_slowpath,(.L_x_105 - $__internal_3_$__cuda_sm3x_div_rn_noftz_f32_slowpath)
$__internal_3_$__cuda_sm3x_div_rn_noftz_f32_slowpath:
        /* <DEDUP_REMOVED lines=36> */
.L_x_47:
        /* <DEDUP_REMOVED lines=51> */
.L_x_54:
[----:B------:R-:W-:-:S04]  /*0770*/  LOP3.LUT R0, R0, 0x80000000, RZ, 0xc0, !PT ;  /* 0x8000000000007812 */ /* 0x000fc800078ec0ff */
[----:B------:R-:W-:Y:S01]  /*0780*/  LOP3.LUT R0, R0, 0x7f800000, RZ, 0xfc, !PT ;  /* 0x7f80000000007812 */ /* 0x000fe200078efcff */
[----:B------:R-:W-:Y:S06]  /*0790*/  BRA `(.L_x_55) ;  /* 0x0000000000047947 */ /* 0x000fec0003800000 */
.L_x_53:
[----:B------:R-:W-:-:S07]  /*07a0*/  IMAD R0, R6, 0x800000, R0 ;  /* 0x0080000006007824 */ /* 0x000fce00078e0200 */
.L_x_55:
[----:B------:R-:W-:Y:S05]  /*07b0*/  BSYNC.RECONVERGENT B2 ;  /* 0x0000000000027941 */ /* 0x000fea0003800200 */
.L_x_52:
[----:B------:R-:W-:Y:S05]  /*07c0*/  BRA `(.L_x_56) ;  /* 0x0000000000207947 */ /* 0x000fea0003800000 */
.L_x_51:
[----:B------:R-:W-:-:S04]  /*07d0*/  LOP3.LUT R0, R8, 0x80000000, R7, 0x48, !PT ;  /* 0x8000000008007812 */ /* 0x000fc800078e4807 */
[----:B------:R-:W-:Y:S01]  /*07e0*/  LOP3.LUT R0, R0, 0x7f800000, RZ, 0xfc, !PT ;  /* 0x7f80000000007812 */ /* 0x000fe200078efcff */
[----:B------:R-:W-:Y:S06]  /*07f0*/  BRA `(.L_x_56) ;  /* 0x0000000000147947 */ /* 0x000fec0003800000 */
.L_x_50:
[----:B------:R-:W-:Y:S01]  /*0800*/  LOP3.LUT R0, R8, 0x80000000, R7, 0x48, !PT ;  /* 0x8000000008007812 */ /* 0x000fe200078e4807 */
[----:B------:R-:W-:Y:S06]  /*0810*/  BRA `(.L_x_56) ;  /* 0x00000000000c7947 */ /* 0x000fec0003800000 */
.L_x_49:
[----:B------:R-:W0:Y:S01]  /*0820*/  MUFU.RSQ R0, -QNAN ;  /* 0xffc0000000007908 */ /* 0x000e220000001400 */
[----:B------:R-:W-:Y:S05]  /*0830*/  BRA `(.L_x_56) ;  /* 0x0000000000047947 */ /* 0x000fea0003800000 */
.L_x_48:
[----:B------:R-:W-:-:S07]  /*0840*/  FADD.FTZ R0, R0, R3 ;  /* 0x0000000300007221 */ /* 0x000fce0000010000 */
.L_x_56:
[----:B------:R-:W-:Y:S05]  /*0850*/  BSYNC.RECONVERGENT B1 ;  /* 0x0000000000017941 */ /* 0x000fea0003800200 */
.L_x_46:
[----:B------:R-:W-:-:S04]  /*0860*/  IMAD.MOV.U32 R5, RZ, RZ, 0x0 ;  /* 0x00000000ff057424 */ /* 0x000fc800078e00ff */
[----:B0-----:R-:W-:Y:S05]  /*0870*/  RET.REL.NODEC R4 `(cuDiv) ;  /* 0xfffffff404e07950 */ /* 0x001fea0003c3ffff */
.L_x_57:
        /* <DEDUP_REMOVED lines=16> */
.L_x_105:


//--------------------- .text.mult                --------------------------
	.section	.text.mult,"ax",@progbits
	.align	128
        .global         mult
        .type           mult,@function
        .size           mult,(.L_x_115 - mult)
        .other          mult,@"STO_CUDA_ENTRY STV_DEFAULT"
mult:
.text.mult:
        /* <DEDUP_REMOVED lines=12> */
[----:B0-----:R-:W-:-:S06]  /*00c0*/  IMAD.WIDE R2, R9, 0x4, R2 ;  /* 0x0000000409027825 */ /* 0x001fcc00078e0202 */
[----:B-1----:R-:W4:Y:S01]  /*00d0*/  LDG.E R2, desc[UR4][R2.64] ;  /* 0x0000000402027981 */ /* 0x002f22000c1e1900 */
[----:B--2---:R-:W-:-:S06]  /*00e0*/  IMAD.WIDE R4, R9, 0x4, R4 ;  /* 0x0000000409047825 */ /* 0x004fcc00078e0204 */
[----:B------:R-:W4:Y:S01]  /*00f0*/  LDG.E R5, desc[UR4][R4.64] ;  /* 0x0000000404057981 */ /* 0x000f22000c1e1900 */
[----:B---3--:R-:W-:-:S04]  /*0100*/  IMAD.WIDE R6, R9, 0x4, R6 ;  /* 0x0000000409067825 */ /* 0x008fc800078e0206 */
[----:B----4-:R-:W-:-:S05]  /*0110*/  FMUL R9, R2, R5 ;  /* 0x0000000502097220 */ /* 0x010fca0000400000 */
[----:B------:R-:W-:Y:S01]  /*0120*/  STG.E desc[UR4][R6.64], R9 ;  /* 0x0000000906007986 */ /* 0x000fe2000c101904 */
[----:B------:R-:W-:Y:S05]  /*0130*/  EXIT ;  /* 0x000000000000794d */ /* 0x000fea0003800000 */
.L_x_58:
        /* <DEDUP_REMOVED lines=12> */
.L_x_115:


//--------------------- .text.sub                 --------------------------
	.section	.text.sub,"ax",@progbits
	.align	128
        .global         sub
        .type           sub,@function
        .size           sub,(.L_x_116 - sub)
        .other          sub,@"STO_CUDA_ENTRY STV_DEFAULT"
sub:
.text.sub:
        /* <DEDUP_REMOVED lines=17> */
[----:B----4-:R-:W-:-:S05]  /*0110*/  FADD R9, R2, -R5 ;  /* 0x8000000502097221 */ /* 0x010fca0000000000 */
[----:B------:R-:W-:Y:S01]  /*0120*/  STG.E desc[UR4][R6.64], R9 ;  /* 0x0000000906007986 */ /* 0x000fe2000c101904 */
[----:B------:R-:W-:Y:S05]  /*0130*/  EXIT ;  /* 0x000000000000794d */ /* 0x000fea0003800000 */
.L_x_59:
        /* <DEDUP_REMOVED lines=12> */
.L_x_116:


//--------------------- .text.add                 --------------------------
	.section	.text.add,"ax",@progbits
	.align	128
        .global         add
        .type           add,@function
        .size           add,(.L_x_117 - add)
        .other          add,@"STO_CUDA_ENTRY STV_DEFAULT"
add:
.text.add:
        /* <DEDUP_REMOVED lines=17> */
[----:B----4-:R-:W-:-:S05]  /*0110*/  FADD R9, R2, R5 ;  /* 0x0000000502097221 */ /* 0x010fca0000000000 */
[----:B------:R-:W-:Y:S01]  /*0120*/  STG.E desc[UR4][R6.64], R9 ;  /* 0x0000000906007986 */ /* 0x000fe2000c101904 */
[----:B------:R-:W-:Y:S05]  /*0130*/  EXIT ;  /* 0x000000000000794d */ /* 0x000fea0003800000 */
.L_x_60:
        /* <DEDUP_REMOVED lines=12> */
.L_x_117:


//--------------------- .text.cuFloor             --------------------------
	.section	.text.cuFloor,"ax",@progbits
	.align	128
        .global         cuFloor
        .type           cuFloor,@function
        .size           cuFloor,(.L_x_118 - cuFloor)
        .other          cuFloor,@"STO_CUDA_ENTRY STV_DEFAULT"
cuFloor:
.text.cuFloor:
        /* <DEDUP_REMOVED lines=16> */
[----:B---3--:R-:W-:Y:S01]  /*0100*/  IMAD.WIDE R6, R9, 0x4, R6 ;  /* 0x0000000409067825 */ /* 0x008fe200078e0206 */
[----:B----4-:R-:W-:-:S04]  /*0110*/  FSETP.GT.AND P0, PT, R2, R5, PT ;  /* 0x000000050200720b */ /* 0x010fc80003f04000 */
[----:B------:R-:W-:-:S05]  /*0120*/  FSEL R9, R2, R5, P0 ;  /* 0x0000000502097208 */ /* 0x000fca0000000000 */
[----:B------:R-:W-:Y:S01]  /*0130*/  STG.E desc[UR4][R6.64], R9 ;  /* 0x0000000906007986 */ /* 0x000fe2000c101904 */
[----:B------:R-:W-:Y:S05]  /*0140*/  EXIT ;  /* 0x000000000000794d */ /* 0x000fea0003800000 */
.L_x_61:
        /* <DEDUP_REMOVED lines=11> */
.L_x_118:


//--------------------- .text.cap                 --------------------------
	.section	.text.cap,"ax",@progbits
	.align	128
        .global         cap
        .type           cap,@function
        .size           cap,(.L_x_119 - cap)
        .other          cap,@"STO_CUDA_ENTRY STV_DEFAULT"
cap:
.text.cap:
        /* <DEDUP_REMOVED lines=17> */
[----:B----4-:R-:W-:-:S04]  /*0110*/  FSETP.GEU.AND P0, PT, R2, R5, PT ;  /* 0x000000050200720b */ /* 0x010fc80003f0e000 */
[----:B------:R-:W-:-:S05]  /*0120*/  FSEL R9, R2, R5, !P0 ;  /* 0x0000000502097208 */ /* 0x000fca0004000000 */
[----:B------:R-:W-:Y:S01]  /*0130*/  STG.E desc[UR4][R6.64], R9 ;  /* 0x0000000906007986 */ /* 0x000fe2000c101904 */
[----:B------:R-:W-:Y:S05]  /*0140*/  EXIT ;  /* 0x000000000000794d */ /* 0x000fea0003800000 */
.L_x_62:
        /* <DEDUP_REMOVED lines=11> */
.L_x_119:


//--------------------- .text.cuAbs               --------------------------
	.section	.text.cuAbs,"ax",@progbits
	.align	128
        .global         cuAbs
        .type           cuAbs,@function
        .size           cuAbs,(.L_x_120 - cuAbs)
        .other          cuAbs,@"STO_CUDA_ENTRY STV_DEFAULT"
cuAbs:
.text.cuAbs:
        /* <DEDUP_REMOVED lines=11> */
[----:B0-----:R-:W-:-:S06]  /*00b0*/  IMAD.WIDE R2, R7, 0x4, R2 ;  /* 0x0000000407027825 */ /* 0x001fcc00078e0202 */
[----:B-1----:R-:W3:Y:S01]  /*00c0*/  LDG.E R2, desc[UR4][R2.64] ;  /* 0x0000000402027981 */ /* 0x002ee2000c1e1900 */
[----:B--2---:R-:W-:-:S04]  /*00d0*/  IMAD.WIDE R4, R7, 0x4, R4 ;  /* 0x0000000407047825 */ /* 0x004fc800078e0204 */
[----:B---3--:R-:W-:-:S05]  /*00e0*/  FADD R7, |R2|, -RZ ;  /* 0x800000ff02077221 */ /* 0x008fca0000000200 */
[----:B------:R-:W-:Y:S01]  /*00f0*/  STG.E desc[UR4][R4.64], R7 ;  /* 0x0000000704007986 */ /* 0x000fe2000c101904 */
[----:B------:R-:W-:Y:S05]  /*0100*/  EXIT ;  /* 0x000000000000794d */ /* 0x000fea0003800000 */
.L_x_63:
        /* <DEDUP_REMOVED lines=15> */
.L_x_120:


//--------------------- .text.invert              --------------------------
	.section	.text.invert,"ax",@progbits
	.align	128
        .global         invert
        .type           invert,@function
        .size           invert,(.L_x_106 - invert)
        .other          invert,@"STO_CUDA_ENTRY STV_DEFAULT"
invert:
.text.invert:
        /* <DEDUP_REMOVED lines=9> */
[----:B------:R-:W1:Y:S01]  /*0090*/  LDCU.64 UR4, c[0x0][0x358] ;  /* 0x00006b00ff0477ac */ /* 0x000e620008000a00 */
[----:B0-----:R-:W-:-:S05]  /*00a0*/  IMAD.WIDE R4, R3, 0x4, R4 ;  /* 0x0000000403047825 */ /* 0x001fca00078e0204 */
[----:B-1----:R-:W2:Y:S01]  /*00b0*/  LDG.E R0, desc[UR4][R4.64] ;  /* 0x0000000404007981 */ /* 0x002ea2000c1e1900 */
[----:B------:R-:W-:Y:S01]  /*00c0*/  BSSY.RECONVERGENT B0, `(.L_x_64) ;  /* 0x000000c000007945 */ /* 0x000fe20003800200 */
[----:B--2---:R-:W-:-:S05]  /*00d0*/  VIADD R2, R0, 0x1800000 ;  /* 0x0180000000027836 */ /* 0x004fca0000000000 */
[----:B------:R-:W-:-:S04]  /*00e0*/  LOP3.LUT R2, R2, 0x7f800000, RZ, 0xc0, !PT ;  /* 0x7f80000002027812 */ /* 0x000fc800078ec0ff */
[----:B------:R-:W-:-:S13]  /*00f0*/  ISETP.GT.U32.AND P0, PT, R2, 0x1ffffff, PT ;  /* 0x01ffffff0200780c */ /* 0x000fda0003f04070 */
[----:B------:R-:W-:Y:S05]  /*0100*/  @P0 BRA `(.L_x_65) ;  /* 0x00000000000c0947 */ /* 0x000fea0003800000 */
[----:B------:R-:W-:-:S07]  /*0110*/  MOV R4, 0x130 ;  /* 0x0000013000047802 */ /* 0x000fce0000000f00 */
[----:B------:R-:W-:Y:S05]  /*0120*/  CALL.REL.NOINC `($__internal_4_$__cuda_sm20_rcp_rn_f32_slowpath) ;  /* 0x0000000000287944 */ /* 0x000fea0003c00000 */
[----:B------:R-:W-:Y:S05]  /*0130*/  BRA `(.L_x_66) ;  /* 0x0000000000107947 */ /* 0x000fea0003800000 */
.L_x_65:
[----:B------:R-:W0:Y:S02]  /*0140*/  MUFU.RCP R7, R0 ;  /* 0x0000000000077308 */ /* 0x000e240000001000 */
[----:B0-----:R-:W-:-:S04]  /*0150*/  FFMA R2, R0, R7, -1 ;  /* 0xbf80000000027423 */ /* 0x001fc80000000007 */
[----:B------:R-:W-:-:S04]  /*0160*/  FADD.FTZ R2, -R2, -RZ ;  /* 0x800000ff02027221 */ /* 0x000fc80000010100 */
[----:B------:R-:W-:-:S07]  /*0170*/  FFMA R7, R7, R2, R7 ;  /* 0x0000000207077223 */ /* 0x000fce0000000007 */
.L_x_66:
[----:B------:R-:W-:Y:S05]  /*0180*/  BSYNC.RECONVERGENT B0 ;  /* 0x0000000000007941 */ /* 0x000fea0003800200 */
.L_x_64:
[----:B------:R-:W0:Y:S02]  /*0190*/  LDC.64 R4, c[0x0][0x390] ;  /* 0x0000e400ff047b82 */ /* 0x000e240000000a00 */
[----:B0-----:R-:W-:-:S05]  /*01a0*/  IMAD.WIDE R2, R3, 0x4, R4 ;  /* 0x0000000403027825 */ /* 0x001fca00078e0204 */
[----:B------:R-:W-:Y:S01]  /*01b0*/  STG.E desc[UR4][R2.64], R7 ;  /* 0x0000000702007986 */ /* 0x000fe2000c101904 */
[----:B------:R-:W-:Y:S05]  /*01c0*/  EXIT ;  /* 0x000000000000794d */ /* 0x000fea0003800000 */
        .weak           $__internal_4_$__cuda_sm20_rcp_rn_f32_slowpath
        .type           $__internal_4_$__cuda_sm20_rcp_rn_f32_slowpath,@function
        .size           $__internal_4_$__cuda_sm20_rcp_rn_f32_slowpath,(.L_x_106 - $__internal_4_$__cuda_sm20_rcp_rn_f32_slowpath)
$__internal_4_$__cuda_sm20_rcp_rn_f32_slowpath:
[----:B------:R-:W-:Y:S01]  /*01d0*/  IMAD.SHL.U32 R2, R0, 0x2, RZ ;  /* 0x0000000200027824 */ /* 0x000fe200078e00ff */
[----:B------:R-:W-:Y:S04]  /*01e0*/  BSSY.RECONVERGENT B1, `(.L_x_67) ;  /* 0x0000030000017945 */ /* 0x000fe80003800200 */
[----:B------:R-:W-:-:S04]  /*01f0*/  SHF.R.U32.HI R2, RZ, 0x18, R2 ;  /* 0x00000018ff027819 */ /* 0x000fc80000011602 */
[----:B------:R-:W-:-:S13]  /*0200*/  ISETP.NE.U32.AND P0, PT, R2, RZ, PT ;  /* 0x000000ff0200720c */ /* 0x000fda0003f05070 */
[----:B------:R-:W-:Y:S05]  /*0210*/  @P0 BRA `(.L_x_68) ;  /* 0x0000000000280947 */ /* 0x000fea0003800000 */
[----:B------:R-:W-:-:S05]  /*0220*/  IMAD.SHL.U32 R2, R0, 0x2, RZ ;  /* 0x0000000200027824 */ /* 0x000fca00078e00ff */
[----:B------:R-:W-:-:S13]  /*0230*/  ISETP.NE.AND P0, PT, R2, RZ, PT ;  /* 0x000000ff0200720c */ /* 0x000fda0003f05270 */
[----:B------:R-:W-:Y:S01]  /*0240*/  @P0 FFMA R6, R0, 1.84467440737095516160e+19, RZ ;  /* 0x5f80000000060823 */ /* 0x000fe200000000ff */
[----:B------:R-:W-:Y:S08]  /*0250*/  @!P0 MUFU.RCP R5, R0 ;  /* 0x0000000000058308 */ /* 0x000ff00000001000 */
[----:B------:R-:W0:Y:S02]  /*0260*/  @P0 MUFU.RCP R7, R6 ;  /* 0x0000000600070308 */ /* 0x000e240000001000 */
[----:B0-----:R-:W-:-:S04]  /*0270*/  @P0 FFMA R2, R6, R7, -1 ;  /* 0xbf80000006020423 */ /* 0x001fc80000000007 */
[----:B------:R-:W-:-:S04]  /*0280*/  @P0 FADD.FTZ R2, -R2, -RZ ;  /* 0x800000ff02020221 */ /* 0x000fc80000010100 */
[----:B------:R-:W-:-:S04]  /*0290*/  @P0 FFMA R2, R7, R2, R7 ;  /* 0x0000000207020223 */ /* 0x000fc80000000007 */
[----:B------:R-:W-:Y:S01]  /*02a0*/  @P0 FFMA R5, R2, 1.84467440737095516160e+19, RZ ;  /* 0x5f80000002050823 */ /* 0x000fe200000000ff */
[----:B------:R-:W-:Y:S06]  /*02b0*/  BRA `(.L_x_69) ;  /* 0x0000000000887947 */ /* 0x000fec0003800000 */
.L_x_68:
[----:B------:R-:W-:-:S05]  /*02c0*/  VIADD R5, R2, 0xffffff03 ;  /* 0xffffff0302057836 */ /* 0x000fca0000000000 */
[----:B------:R-:W-:-:S13]  /*02d0*/  ISETP.GT.U32.AND P0, PT, R5, 0x1, PT ;  /* 0x000000010500780c */ /* 0x000fda0003f04070 */
[----:B------:R-:W-:Y:S05]  /*02e0*/  @P0 BRA `(.L_x_70) ;  /* 0x0000000000780947 */ /* 0x000fea0003800000 */
[----:B------:R-:W-:Y:S01]  /*02f0*/  LOP3.LUT R6, R0, 0x7fffff, RZ, 0xc0, !PT ;  /* 0x007fffff00067812 */ /* 0x000fe200078ec0ff */
[----:B------:R-:W-:-:S03]  /*0300*/  IMAD.MOV.U32 R10, RZ, RZ, 0x3 ;  /* 0x00000003ff0a7424 */ /* 0x000fc600078e00ff */
[----:B------:R-:W-:Y:S02]  /*0310*/  LOP3.LUT R6, R6, 0x3f800000, RZ, 0xfc, !PT ;  /* 0x3f80000006067812 */ /* 0x000fe400078efcff */
[----:B------:R-:W-:Y:S02]  /*0320*/  SHF.L.U32 R11, R10, R5, RZ ;  /* 0x000000050a0b7219 */ /* 0x000fe400000006ff */
[----:B------:R-:W0:Y:S02]  /*0330*/  MUFU.RCP R7, R6 ;  /* 0x0000000600077308 */ /* 0x000e240000001000 */
[----:B0-----:R-:W-:-:S04]  /*0340*/  FFMA R8, R6, R7, -1 ;  /* 0xbf80000006087423 */ /* 0x001fc80000000007 */
[----:B------:R-:W-:-:S04]  /*0350*/  FADD.FTZ R8, -R8, -RZ ;  /* 0x800000ff08087221 */ /* 0x000fc80000010100 */
[CCC-:B------:R-:W-:Y:S01]  /*0360*/  FFMA.RM R9, R7.reuse, R8.reuse, R7.reuse ;  /* 0x0000000807097223 */ /* 0x1c0fe20000004007 */
[----:B------:R-:W-:-:S04]  /*0370*/  FFMA.RP R8, R7, R8, R7 ;  /* 0x0000000807087223 */ /* 0x000fc80000008007 */
[C---:B------:R-:W-:Y:S02]  /*0380*/  LOP3.LUT R7, R9.reuse, 0x7fffff, RZ, 0xc0, !PT ;  /* 0x007fffff09077812 */ /* 0x040fe400078ec0ff */
[----:B------:R-:W-:Y:S02]  /*0390*/  FSETP.NEU.FTZ.AND P0, PT, R9, R8, PT ;  /* 0x000000080900720b */ /* 0x000fe40003f1d000 */
[----:B------:R-:W-:Y:S02]  /*03a0*/  LOP3.LUT R8, R7, 0x800000, RZ, 0xfc, !PT ;  /* 0x0080000007087812 */ /* 0x000fe400078efcff */
[----:B------:R-:W-:Y:S02]  /*03b0*/  SEL R7, RZ, 0xffffffff, !P0 ;  /* 0xffffffffff077807 */ /* 0x000fe40004000000 */
[----:B------:R-:W-:-:S03]  /*03c0*/  LOP3.LUT R6, R11, R8, RZ, 0xc0, !PT ;  /* 0x000000080b067212 */ /* 0x000fc600078ec0ff */
[----:B------:R-:W-:Y:S01]  /*03d0*/  IMAD.MOV R7, RZ, RZ, -R7 ;  /* 0x000000ffff077224 */ /* 0x000fe200078e0a07 */
[----:B------:R-:W-:-:S04]  /*03e0*/  SHF.R.U32.HI R6, RZ, R5, R6 ;  /* 0x00000005ff067219 */ /* 0x000fc80000011606 */
[----:B------:R-:W-:Y:S02]  /*03f0*/  LOP3.LUT P1, RZ, R7, R5, R8, 0xf8, !PT ;  /* 0x0000000507ff7212 */ /* 0x000fe4000782f808 */
[C---:B------:R-:W-:Y:S02]  /*0400*/  LOP3.LUT P0, RZ, R6.reuse, 0x1, RZ, 0xc0, !PT ;  /* 0x0000000106ff7812 */ /* 0x040fe4000780c0ff */
[----:B------:R-:W-:-:S04]  /*0410*/  LOP3.LUT P2, RZ, R6, 0x2, RZ, 0xc0, !PT ;  /* 0x0000000206ff7812 */ /* 0x000fc8000784c0ff */
[----:B------:R-:W-:Y:S02]  /*0420*/  PLOP3.LUT P0, PT, P0, P1, P2, 0xe0, 0x0 ;  /* 0x000000000000781c */ /* 0x000fe40000703c20 */
[----:B------:R-:W-:Y:S02]  /*0430*/  LOP3.LUT P1, RZ, R0, 0x7fffff, RZ, 0xc0, !PT ;  /* 0x007fffff00ff7812 */ /* 0x000fe4000782c0ff */
[----:B------:R-:W-:-:S04]  /*0440*/  SEL R5, RZ, 0x1, !P0 ;  /* 0x00000001ff057807 */ /* 0x000fc80004000000 */
[----:B------:R-:W-:-:S04]  /*0450*/  IADD3 R5, PT, PT, -R5, RZ, RZ ;  /* 0x000000ff05057210 */ /* 0x000fc80007ffe1ff */
[----:B------:R-:W-:Y:S01]  /*0460*/  ISETP.GE.AND P0, PT, R5, RZ, PT ;  /* 0x000000ff0500720c */ /* 0x000fe20003f06270 */
[----:B------:R-:W-:-:S05]  /*0470*/  VIADD R5, R2, 0xffffff04 ;  /* 0xffffff0402057836 */ /* 0x000fca0000000000 */
[----:B------:R-:W-:-:S07]  /*0480*/  SHF.R.U32.HI R5, RZ, R5, R8 ;  /* 0x00000005ff057219 */ /* 0x000fce0000011608 */
[----:B------:R-:W-:-:S04]  /*0490*/  @!P0 VIADD R5, R5, 0x1 ;  /* 0x0000000105058836 */ /* 0x000fc80000000000 */
[----:B------:R-:W-:-:S05]  /*04a0*/  @!P1 IMAD.SHL.U32 R5, R5, 0x2, RZ ;  /* 0x0000000205059824 */ /* 0x000fca00078e00ff */
[----:B------:R-:W-:Y:S01]  /*04b0*/  LOP3.LUT R5, R5, 0x80000000, R0, 0xf8, !PT ;  /* 0x8000000005057812 */ /* 0x000fe200078ef800 */
[----:B------:R-:W-:Y:S06]  /*04c0*/  BRA `(.L_x_69) ;  /* 0x0000000000047947 */ /* 0x000fec0003800000 */
.L_x_70:
[----:B------:R0:W1:Y:S02]  /*04d0*/  MUFU.RCP R5, R0 ;  /* 0x0000000000057308 */ /* 0x0000640000001000 */
.L_x_69:
[----:B------:R-:W-:Y:S05]  /*04e0*/  BSYNC.RECONVERGENT B1 ;  /* 0x0000000000017941 */ /* 0x000fea0003800200 */
.L_x_67:
[----:B-1----:R-:W-:Y:S01]  /*04f0*/  MOV R7, R5 ;  /* 0x0000000500077202 */ /* 0x002fe20000000f00 */
[----:B------:R-:W-:-:S04]  /*0500*/  IMAD.MOV.U32 R5, RZ, RZ, 0x0 ;  /* 0x00000000ff057424 */ /* 0x000fc800078e00ff */
[----:B0-----:R-:W-:Y:S05]  /*0510*/  RET.REL.NODEC R4 `(invert) ;  /* 0xfffffff804b87950 */ /* 0x001fea0003c3ffff */
.L_x_71:
        /* <DEDUP_REMOVED lines=14> */
.L_x_106:


//--------------------- .text.cuLog               --------------------------
	.section	.text.cuLog,"ax",@progbits
	.align	128
        .global         cuLog
        .type           cuLog,@function
        .size           cuLog,(.L_x_122 - cuLog)
        .other          cuLog,@"STO_CUDA_ENTRY STV_DEFAULT"
cuLog:
.text.cuLog:
        /* <DEDUP_REMOVED lines=11> */
[----:B-1----:R0:W2:Y:S01]  /*00b0*/  LDG.E R0, desc[UR4][R2.64] ;  /* 0x0000000402007981 */ /* 0x0020a2000c1e1900 */
[----:B------:R-:W-:Y:S01]  /*00c0*/  HFMA2 R9, -RZ, RZ, 1.5048828125, 33.21875 ;  /* 0x3e055027ff097431 */ /* 0x000fe200000001ff */
[----:B0-----:R-:W0:Y:S02]  /*00d0*/  LDC.64 R2, c[0x0][0x390] ;  /* 0x0000e400ff027b82 */ /* 0x001e240000000a00 */
[----:B0-----:R-:W-:Y:S01]  /*00e0*/  IMAD.WIDE R2, R5, 0x4, R2 ;  /* 0x0000000405027825 */ /* 0x001fe200078e0202 */
[----:B--2---:R-:W-:-:S13]  /*00f0*/  FSETP.GEU.AND P0, PT, R0, 1.175494350822287508e-38, PT ;  /* 0x008000000000780b */ /* 0x004fda0003f0e000 */
[----:B------:R-:W-:-:S05]  /*0100*/  @!P0 FMUL R0, R0, 8388608 ;  /* 0x4b00000000008820 */ /* 0x000fca0000400000 */
[----:B------:R-:W-:-:S04]  /*0110*/  IADD3 R4, PT, PT, R0, -0x3f2aaaab, RZ ;  /* 0xc0d5555500047810 */ /* 0x000fc80007ffe0ff */
[----:B------:R-:W-:-:S04]  /*0120*/  LOP3.LUT R7, R4, 0xff800000, RZ, 0xc0, !PT ;  /* 0xff80000004077812 */ /* 0x000fc800078ec0ff */
[-C--:B------:R-:W-:Y:S02]  /*0130*/  IADD3 R4, PT, PT, R0, -R7.reuse, RZ ;  /* 0x8000000700047210 */ /* 0x080fe40007ffe0ff */
[----:B------:R-:W-:-:S03]  /*0140*/  I2FP.F32.S32 R7, R7 ;  /* 0x0000000700077245 */ /* 0x000fc60000201400 */
[----:B------:R-:W-:Y:S01]  /*0150*/  FADD R6, R4, -1 ;  /* 0xbf80000004067421 */ /* 0x000fe20000000000 */
[----:B------:R-:W-:Y:S02]  /*0160*/  FSEL R4, RZ, -23, P0 ;  /* 0xc1b80000ff047808 */ /* 0x000fe40000000000 */
[----:B------:R-:W-:Y:S01]  /*0170*/  ISETP.GT.U32.AND P0, PT, R0, 0x7f7fffff, PT ;  /* 0x7f7fffff0000780c */ /* 0x000fe20003f04070 */
[C---:B------:R-:W-:Y:S02]  /*0180*/  FFMA R9, R6.reuse, -R9, 0.14084610342979431152 ;  /* 0x3e1039f606097423 */ /* 0x040fe40000000809 */
[----:B------:R-:W-:Y:S01]  /*0190*/  FFMA R4, R7, 1.1920928955078125e-07, R4 ;  /* 0x3400000007047823 */ /* 0x000fe20000000004 */
[----:B------:R-:W-:Y:S01]  /*01a0*/  MOV R7, 0x7f800000 ;  /* 0x7f80000000077802 */ /* 0x000fe20000000f00 */
[----:B------:R-:W-:-:S04]  /*01b0*/  FFMA R9, R6, R9, -0.12148627638816833496 ;  /* 0xbdf8cdcc06097423 */ /* 0x000fc80000000009 */
[----:B------:R-:W-:-:S04]  /*01c0*/  FFMA R9, R6, R9, 0.13980610668659210205 ;  /* 0x3e0f295506097423 */ /* 0x000fc80000000009 */
[----:B------:R-:W-:-:S04]  /*01d0*/  FFMA R9, R6, R9, -0.16684235632419586182 ;  /* 0xbe2ad8b906097423 */ /* 0x000fc80000000009 */
[----:B------:R-:W-:-:S04]  /*01e0*/  FFMA R9, R6, R9, 0.20012299716472625732 ;  /* 0x3e4ced0b06097423 */ /* 0x000fc80000000009 */
[----:B------:R-:W-:-:S04]  /*01f0*/  FFMA R9, R6, R9, -0.24999669194221496582 ;  /* 0xbe7fff2206097423 */ /* 0x000fc80000000009 */
[----:B------:R-:W-:-:S04]  /*0200*/  FFMA R9, R6, R9, 0.33333182334899902344 ;  /* 0x3eaaaa7806097423 */ /* 0x000fc80000000009 */
[----:B------:R-:W-:-:S04]  /*0210*/  FFMA R9, R6, R9, -0.5 ;  /* 0xbf00000006097423 */ /* 0x000fc80000000009 */
[----:B------:R-:W-:-:S04]  /*0220*/  FMUL R9, R6, R9 ;  /* 0x0000000906097220 */ /* 0x000fc80000400000 */
[----:B------:R-:W-:-:S04]  /*0230*/  FFMA R9, R6, R9, R6 ;  /* 0x0000000906097223 */ /* 0x000fc80000000006 */
[----:B------:R-:W-:Y:S01]  /*0240*/  FFMA R4, R4, 0.69314718246459960938, R9 ;  /* 0x3f31721804047823 */ /* 0x000fe20000000009 */
[C---:B------:R-:W-:Y:S01]  /*0250*/  @P0 FFMA R4, R0.reuse, R7, +INF ;  /* 0x7f80000000040423 */ /* 0x040fe20000000007 */
[----:B------:R-:W-:-:S04]  /*0260*/  FSETP.NEU.AND P0, PT, R0, RZ, PT ;  /* 0x000000ff0000720b */ /* 0x000fc80003f0d000 */
[----:B------:R-:W-:-:S05]  /*0270*/  FSEL R5, R4, -INF , P0 ;  /* 0xff80000004057808 */ /* 0x000fca0000000000 */
[----:B------:R-:W-:Y:S01]  /*0280*/  STG.E desc[UR4][R2.64], R5 ;  /* 0x0000000502007986 */ /* 0x000fe2000c101904 */
[----:B------:R-:W-:Y:S05]  /*0290*/  EXIT ;  /* 0x000000000000794d */ /* 0x000fea0003800000 */
.L_x_72:
        /* <DEDUP_REMOVED lines=14> */
.L_x_122:


//--------------------- .text.cuExp               --------------------------
	.section	.text.cuExp,"ax",@progbits
	.align	128
        .global         cuExp
        .type           cuExp,@function
        .size           cuExp,(.L_x_123 - cuExp)
        .other          cuExp,@"STO_CUDA_ENTRY STV_DEFAULT"
cuExp:
.text.cuExp:
        /* <DEDUP_REMOVED lines=10> */
[----:B0-----:R-:W-:-:S06]  /*00a0*/  IMAD.WIDE R2, R7, 0x4, R2 ;  /* 0x0000000407027825 */ /* 0x001fcc00078e0202 */
[----:B-1----:R-:W2:Y:S01]  /*00b0*/  LDG.E R2, desc[UR4][R2.64] ;  /* 0x0000000402027981 */ /* 0x002ea2000c1e1900 */
[----:B------:R-:W-:Y:S01]  /*00c0*/  HFMA2 R5, -RZ, RZ, 0.96630859375, -0.0022525787353515625 ;  /* 0x3bbb989dff057431 */ /* 0x000fe200000001ff */
[----:B------:R-:W-:-:S04]  /*00d0*/  MOV R9, 0x437c0000 ;  /* 0x437c000000097802 */ /* 0x000fc80000000f00 */
[----:B--2---:R-:W-:Y:S02]  /*00e0*/  FFMA.SAT R0, R2, R5, 0.5 ;  /* 0x3f00000002007423 */ /* 0x004fe40000002005 */
[----:B------:R-:W0:Y:S02]  /*00f0*/  LDC.64 R4, c[0x0][0x390] ;  /* 0x0000e400ff047b82 */ /* 0x000e240000000a00 */
[----:B------:R-:W-:-:S04]  /*0100*/  FFMA.RM R0, R0, R9, 12582913 ;  /* 0x4b40000100007423 */ /* 0x000fc80000004009 */
[C---:B------:R-:W-:Y:S01]  /*0110*/  FADD R9, R0.reuse, -12583039 ;  /* 0xcb40007f00097421 */ /* 0x040fe20000000000 */
[----:B------:R-:W-:-:S03]  /*0120*/  SHF.L.U32 R0, R0, 0x17, RZ ;  /* 0x0000001700007819 */ /* 0x000fc600000006ff */
[----:B------:R-:W-:-:S04]  /*0130*/  FFMA R9, R2, 1.4426950216293334961, -R9 ;  /* 0x3fb8aa3b02097823 */ /* 0x000fc80000000809 */
[----:B------:R-:W-:-:S06]  /*0140*/  FFMA R9, R2, 1.925963033500011079e-08, R9 ;  /* 0x32a5706002097823 */ /* 0x000fcc0000000009 */
[----:B------:R-:W1:Y:S01]  /*0150*/  MUFU.EX2 R9, R9 ;  /* 0x0000000900097308 */ /* 0x000e620000000800 */
[----:B0-----:R-:W-:-:S04]  /*0160*/  IMAD.WIDE R2, R7, 0x4, R4 ;  /* 0x0000000407027825 */ /* 0x001fc800078e0204 */
[----:B-1----:R-:W-:-:S05]  /*0170*/  FMUL R5, R0, R9 ;  /* 0x0000000900057220 */ /* 0x002fca0000400000 */
[----:B------:R-:W-:Y:S01]  /*0180*/  STG.E desc[UR4][R2.64], R5 ;  /* 0x0000000502007986 */ /* 0x000fe2000c101904 */
[----:B------:R-:W-:Y:S05]  /*0190*/  EXIT ;  /* 0x000000000000794d */ /* 0x000fea0003800000 */
.L_x_73:
        /* <DEDUP_REMOVED lines=14> */
.L_x_123:


//--------------------- .text.cuSqrt              --------------------------
	.section	.text.cuSqrt,"ax",@progbits
	.align	128
        .global         cuSqrt
        .type           cuSqrt,@function
        .size           cuSqrt,(.L_x_107 - cuSqrt)
        .other          cuSqrt,@"STO_CUDA_ENTRY STV_DEFAULT"
cuSqrt:
.text.cuSqrt:
        /* <DEDUP_REMOVED lines=13> */
[----:B--2---:R-:W-:Y:S01]  /*00d0*/  IADD3 R4, PT, PT, R0, -0xd000000, RZ ;  /* 0xf300000000047810 */ /* 0x004fe20007ffe0ff */
[----:B------:R0:W1:Y:S03]  /*00e0*/  MUFU.RSQ R7, R0 ;  /* 0x0000000000077308 */ /* 0x0000660000001400 */
[----:B------:R-:W-:-:S13]  /*00f0*/  ISETP.GT.U32.AND P0, PT, R4, 0x727fffff, PT ;  /* 0x727fffff0400780c */ /* 0x000fda0003f04070 */
[----:B0-----:R-:W-:Y:S05]  /*0100*/  @!P0 BRA `(.L_x_75) ;  /* 0x00000000000c8947 */ /* 0x001fea0003800000 */
[----:B------:R-:W-:-:S07]  /*0110*/  MOV R9, 0x130 ;  /* 0x0000013000097802 */ /* 0x000fce0000000f00 */
[----:B-1----:R-:W-:Y:S05]  /*0120*/  CALL.REL.NOINC `($__internal_5_$__cuda_sm20_sqrt_rn_f32_slowpath) ;  /* 0x0000000000287944 */ /* 0x002fea0003c00000 */
[----:B------:R-:W-:Y:S05]  /*0130*/  BRA `(.L_x_76) ;  /* 0x0000000000107947 */ /* 0x000fea0003800000 */
.L_x_75:
[----:B-1----:R-:W-:Y:S01]  /*0140*/  FMUL.FTZ R3, R0, R7 ;  /* 0x0000000700037220 */ /* 0x002fe20000410000 */
[----:B------:R-:W-:-:S03]  /*0150*/  FMUL.FTZ R7, R7, 0.5 ;  /* 0x3f00000007077820 */ /* 0x000fc60000410000 */
[----:B------:R-:W-:-:S04]  /*0160*/  FFMA R0, -R3, R3, R0 ;  /* 0x0000000303007223 */ /* 0x000fc80000000100 */
[----:B------:R-:W-:-:S07]  /*0170*/  FFMA R7, R0, R7, R3 ;  /* 0x0000000700077223 */ /* 0x000fce0000000003 */
.L_x_76:
[----:B------:R-:W-:Y:S05]  /*0180*/  BSYNC.RECONVERGENT B0 ;  /* 0x0000000000007941 */ /* 0x000fea0003800200 */
.L_x_74:
[----:B------:R-:W0:Y:S02]  /*0190*/  LDC.64 R2, c[0x0][0x390] ;  /* 0x0000e400ff027b82 */ /* 0x000e240000000a00 */
[----:B0-----:R-:W-:-:S05]  /*01a0*/  IMAD.WIDE R2, R5, 0x4, R2 ;  /* 0x0000000405027825 */ /* 0x001fca00078e0202 */
[----:B------:R-:W-:Y:S01]  /*01b0*/  STG.E desc[UR4][R2.64], R7 ;  /* 0x0000000702007986 */ /* 0x000fe2000c101904 */
[----:B------:R-:W-:Y:S05]  /*01c0*/  EXIT ;  /* 0x000000000000794d */ /* 0x000fea0003800000 */
        .weak           $__internal_5_$__cuda_sm20_sqrt_rn_f32_slowpath
        .type           $__internal_5_$__cuda_sm20_sqrt_rn_f32_slowpath,@function
        .size           $__internal_5_$__cuda_sm20_sqrt_rn_f32_slowpath,(.L_x_107 - $__internal_5_$__cuda_sm20_sqrt_rn_f32_slowpath)
$__internal_5_$__cuda_sm20_sqrt_rn_f32_slowpath:
[----:B------:R-:W-:-:S13]  /*01d0*/  LOP3.LUT P0, RZ, R0, 0x7fffffff, RZ, 0xc0, !PT ;  /* 0x7fffffff00ff7812 */ /* 0x000fda000780c0ff */
[----:B------:R-:W-:Y:S01]  /*01e0*/  @!P0 MOV R2, R0 ;  /* 0x0000000000028202 */ /* 0x000fe20000000f00 */
[----:B------:R-:W-:Y:S06]  /*01f0*/  @!P0 BRA `(.L_x_77) ;  /* 0x0000000000408947 */ /* 0x000fec0003800000 */
[----:B------:R-:W-:-:S13]  /*0200*/  FSETP.GEU.FTZ.AND P0, PT, R0, RZ, PT ;  /* 0x000000ff0000720b */ /* 0x000fda0003f1e000 */
[----:B------:R-:W-:Y:S01]  /*0210*/  @!P0 MOV R2, 0x7fffffff ;  /* 0x7fffffff00028802 */ /* 0x000fe20000000f00 */
[----:B------:R-:W-:Y:S06]  /*0220*/  @!P0 BRA `(.L_x_77) ;  /* 0x0000000000348947 */ /* 0x000fec0003800000 */
[----:B------:R-:W-:-:S13]  /*0230*/  FSETP.GTU.FTZ.AND P0, PT, |R0|, +INF , PT ;  /* 0x7f8000000000780b */ /* 0x000fda0003f1c200 */
[----:B------:R-:W-:Y:S01]  /*0240*/  @P0 FADD.FTZ R2, R0, 1 ;  /* 0x3f80000000020421 */ /* 0x000fe20000010000 */
[----:B------:R-:W-:Y:S06]  /*0250*/  @P0 BRA `(.L_x_77) ;  /* 0x0000000000280947 */ /* 0x000fec0003800000 */
[----:B------:R-:W-:-:S13]  /*0260*/  FSETP.NEU.FTZ.AND P0, PT, |R0|, +INF , PT ;  /* 0x7f8000000000780b */ /* 0x000fda0003f1d200 */
[----:B------:R-:W-:-:S04]  /*0270*/  @P0 FFMA R3, R0, 1.84467440737095516160e+19, RZ ;  /* 0x5f80000000030823 */ /* 0x000fc800000000ff */
[----:B------:R-:W0:Y:S02]  /*0280*/  @P0 MUFU.RSQ R2, R3 ;  /* 0x0000000300020308 */ /* 0x000e240000001400 */
[----:B0-----:R-:W-:Y:S01]  /*0290*/  @P0 FMUL.FTZ R4, R3, R2 ;  /* 0x0000000203040220 */ /* 0x001fe20000410000 */
[----:B------:R-:W-:Y:S01]  /*02a0*/  @P0 FMUL.FTZ R8, R2, 0.5 ;  /* 0x3f00000002080820 */ /* 0x000fe20000410000 */
[----:B------:R-:W-:Y:S02]  /*02b0*/  @!P0 MOV R2, R0 ;  /* 0x0000000000028202 */ /* 0x000fe40000000f00 */
[----:B------:R-:W-:-:S04]  /*02c0*/  @P0 FADD.FTZ R6, -R4, -RZ ;  /* 0x800000ff04060221 */ /* 0x000fc80000010100 */
[----:B------:R-:W-:-:S04]  /*02d0*/  @P0 FFMA R7, R4, R6, R3 ;  /* 0x0000000604070223 */ /* 0x000fc80000000003 */
[----:B------:R-:W-:-:S04]  /*02e0*/  @P0 FFMA R7, R7, R8, R4 ;  /* 0x0000000807070223 */ /* 0x000fc80000000004 */
[----:B------:R-:W-:-:S07]  /*02f0*/  @P0 FMUL.FTZ R2, R7, 2.3283064365386962891e-10 ;  /* 0x2f80000007020820 */ /* 0x000fce0000410000 */
.L_x_77:
[----:B------:R-:W-:Y:S01]  /*0300*/  HFMA2 R3, -RZ, RZ, 0, 0 ;  /* 0x00000000ff037431 */ /* 0x000fe200000001ff */
[----:B------:R-:W-:Y:S02]  /*0310*/  MOV R7, R2 ;  /* 0x0000000200077202 */ /* 0x000fe40000000f00 */
[----:B------:R-:W-:-:S04]  /*0320*/  MOV R2, R9 ;  /* 0x0000000900027202 */ /* 0x000fc80000000f00 */
[----:B------:R-:W-:Y:S05]  /*0330*/  RET.REL.NODEC R2 `(cuSqrt) ;  /* 0xfffffffc02307950 */ /* 0x000fea0003c3ffff */
.L_x_78:
        /* <DEDUP_REMOVED lines=12> */
.L_x_107:


//--------------------- .text.cuPow               --------------------------
	.section	.text.cuPow,"ax",@progbits
	.align	128
        .global         cuPow
        .type           cuPow,@function
        .size           cuPow,(.L_x_125 - cuPow)
        .other          cuPow,@"STO_CUDA_ENTRY STV_DEFAULT"
cuPow:
.text.cuPow:
        /* <DEDUP_REMOVED lines=12> */
[----:B------:R-:W-:Y:S01]  /*00c0*/  HFMA2 R9, -RZ, RZ, 0.771484375, 0.21533203125 ;  /* 0x3a2c32e4ff097431 */ /* 0x000fe200000001ff */
[----:B------:R-:W-:Y:S01]  /*00d0*/  BSSY.RECONVERGENT B0, `(.L_x_79) ;  /* 0x000005a000007945 */ /* 0x000fe20003800200 */
[C---:B--2---:R-:W-:Y:S01]  /*00e0*/  FMUL R5, |R2|.reuse, 16777216 ;  /* 0x4b80000002057820 */ /* 0x044fe20000400200 */
[----:B------:R-:W-:-:S04]  /*00f0*/  FSETP.GEU.AND P0, PT, |R2|, 1.175494350822287508e-38, PT ;  /* 0x008000000200780b */ /* 0x000fc80003f0e200 */
[----:B------:R-:W-:Y:S02]  /*0100*/  FSEL R5, R5, |R2|, !P0 ;  /* 0x4000000205057208 */ /* 0x000fe40004000000 */
[----:B------:R-:W-:Y:S02]  /*0110*/  FSEL R3, RZ, -24, P0 ;  /* 0xc1c00000ff037808 */ /* 0x000fe40000000000 */
[----:B------:R-:W-:-:S04]  /*0120*/  IADD3 R4, PT, PT, R5, -0x3f3504f3, RZ ;  /* 0xc0cafb0d05047810 */ /* 0x000fc80007ffe0ff */
[----:B------:R-:W-:-:S04]  /*0130*/  LOP3.LUT R4, R4, 0xff800000, RZ, 0xc0, !PT ;  /* 0xff80000004047812 */ /* 0x000fc800078ec0ff */
[-C--:B------:R-:W-:Y:S02]  /*0140*/  IADD3 R5, PT, PT, R5, -R4.reuse, RZ ;  /* 0x8000000405057210 */ /* 0x080fe40007ffe0ff */
[----:B------:R-:W-:-:S03]  /*0150*/  I2FP.F32.S32 R4, R4 ;  /* 0x0000000400047245 */ /* 0x000fc60000201400 */
[C---:B------:R-:W-:Y:S01]  /*0160*/  FADD R6, R5.reuse, 1 ;  /* 0x3f80000005067421 */ /* 0x040fe20000000000 */
[----:B------:R-:W-:Y:S01]  /*0170*/  FADD R5, R5, -1 ;  /* 0xbf80000005057421 */ /* 0x000fe20000000000 */
[----:B------:R-:W-:-:S03]  /*0180*/  FFMA R3, R4, 1.1920928955078125e-07, R3 ;  /* 0x3400000004037823 */ /* 0x000fc60000000003 */
[----:B------:R-:W-:Y:S01]  /*0190*/  FADD R7, R5, R5 ;  /* 0x0000000505077221 */ /* 0x000fe20000000000 */
[----:B------:R-:W0:Y:S03]  /*01a0*/  MUFU.RCP R6, R6 ;  /* 0x0000000600067308 */ /* 0x000e260000001000 */
[----:B0-----:R-:W-:-:S04]  /*01b0*/  FMUL R8, R6, R7 ;  /* 0x0000000706087220 */ /* 0x001fc80000400000 */
[----:B------:R-:W-:Y:S01]  /*01c0*/  FADD R7, R5, -R8 ;  /* 0x8000000805077221 */ /* 0x000fe20000000000 */
[CC--:B------:R-:W-:Y:S01]  /*01d0*/  FMUL R4, R8.reuse, R8.reuse ;  /* 0x0000000808047220 */ /* 0x0c0fe20000400000 */
[----:B------:R-:W-:Y:S02]  /*01e0*/  FFMA R12, R8, 1.4426950216293334961, R3 ;  /* 0x3fb8aa3b080c7823 */ /* 0x000fe40000000003 */
[----:B------:R-:W-:Y:S01]  /*01f0*/  FADD R10, R7, R7 ;  /* 0x00000007070a7221 */ /* 0x000fe20000000000 */
[C---:B------:R-:W-:Y:S01]  /*0200*/  FFMA R7, R4.reuse, R9, 0.0032181653659790754318 ;  /* 0x3b52e7db04077423 */ /* 0x040fe20000000009 */
[----:B------:R-:W-:Y:S02]  /*0210*/  FADD R9, R3, -R12 ;  /* 0x8000000c03097221 */ /* 0x000fe40000000000 */
[----:B------:R-:W-:Y:S01]  /*0220*/  FFMA R5, R5, -R8, R10 ;  /* 0x8000000805057223 */ /* 0x000fe2000000000a */
[----:B------:R-:W-:Y:S01]  /*0230*/  FFMA R7, R4, R7, 0.018033718690276145935 ;  /* 0x3c93bb7304077423 */ /* 0x000fe20000000007 */
[----:B------:R-:W0:Y:S02]  /*0240*/  LDC R3, c[0x0][0x390] ;  /* 0x0000e400ff037b82 */ /* 0x000e240000000800 */
[----:B------:R-:W-:Y:S01]  /*0250*/  FMUL R5, R6, R5 ;  /* 0x0000000506057220 */ /* 0x000fe20000400000 */
[----:B------:R-:W-:Y:S01]  /*0260*/  FFMA R6, R8, 1.4426950216293334961, R9 ;  /* 0x3fb8aa3b08067823 */ /* 0x000fe20000000009 */
[----:B------:R-:W-:-:S03]  /*0270*/  FFMA R7, R4, R7, 0.12022458761930465698 ;  /* 0x3df6384f04077423 */ /* 0x000fc60000000007 */
[----:B------:R-:W-:Y:S01]  /*0280*/  FFMA R9, R5, 1.4426950216293334961, R6 ;  /* 0x3fb8aa3b05097823 */ /* 0x000fe20000000006 */
[----:B------:R-:W-:-:S03]  /*0290*/  FMUL R7, R4, R7 ;  /* 0x0000000704077220 */ /* 0x000fc60000400000 */
[----:B------:R-:W-:Y:S01]  /*02a0*/  FFMA R4, R8, 1.9251366722983220825e-08, R9 ;  /* 0x32a55e3408047823 */ /* 0x000fe20000000009 */
[----:B------:R-:W-:Y:S01]  /*02b0*/  FMUL R6, R7, 3 ;  /* 0x4040000007067820 */ /* 0x000fe20000400000 */
[----:B------:R-:W-:-:S03]  /*02c0*/  MOV R9, 0x391fcb8e ;  /* 0x391fcb8e00097802 */ /* 0x000fc60000000f00 */
[----:B------:R-:W-:-:S04]  /*02d0*/  FFMA R4, R5, R6, R4 ;  /* 0x0000000605047223 */ /* 0x000fc80000000004 */
[----:B------:R-:W-:-:S04]  /*02e0*/  FFMA R7, R8, R7, R4 ;  /* 0x0000000708077223 */ /* 0x000fc80000000004 */
[----:B------:R-:W-:-:S04]  /*02f0*/  FADD R4, R12, R7 ;  /* 0x000000070c047221 */ /* 0x000fc80000000000 */
[----:B0-----:R-:W-:Y:S01]  /*0300*/  FMUL R5, R4, R3 ;  /* 0x0000000304057220 */ /* 0x001fe20000400000 */
[----:B------:R-:W-:-:S03]  /*0310*/  FADD R12, -R12, R4 ;  /* 0x000000040c0c7221 */ /* 0x000fc60000000100 */
[----:B------:R-:W0:Y:S01]  /*0320*/  FRND R6, R5 ;  /* 0x0000000500067307 */ /* 0x000e220000201000 */
[----:B------:R-:W-:Y:S01]  /*0330*/  FADD R12, R7, -R12 ;  /* 0x8000000c070c7221 */ /* 0x000fe20000000000 */
[-C--:B------:R-:W-:Y:S01]  /*0340*/  FFMA R7, R4, R3.reuse, -R5 ;  /* 0x0000000304077223 */ /* 0x080fe20000000805 */
[C---:B------:R-:W-:Y:S02]  /*0350*/  FSETP.GT.AND P1, PT, |R5|.reuse, 152, PT ;  /* 0x431800000500780b */ /* 0x040fe40003f24200 */
[C---:B------:R-:W-:Y:S01]  /*0360*/  FSETP.GEU.AND P2, PT, R5.reuse, RZ, PT ;  /* 0x000000ff0500720b */ /* 0x040fe20003f4e000 */
[----:B------:R-:W-:Y:S02]  /*0370*/  FFMA R7, R12, R3, R7 ;  /* 0x000000030c077223 */ /* 0x000fe40000000007 */
[----:B------:R1:W2:Y:S01]  /*0380*/  F2I.NTZ R8, R5 ;  /* 0x0000000500087305 */ /* 0x0002a20000203100 */
[----:B0-----:R-:W-:Y:S01]  /*0390*/  FADD R4, R5, -R6 ;  /* 0x8000000605047221 */ /* 0x001fe20000000000 */
[----:B------:R-:W-:Y:S01]  /*03a0*/  FSETP.GT.AND P0, PT, R6, RZ, PT ;  /* 0x000000ff0600720b */ /* 0x000fe20003f04000 */
[----:B-1----:R-:W-:-:S02]  /*03b0*/  HFMA2 R5, -RZ, RZ, 1.875, 0 ;  /* 0x3f800000ff057431 */ /* 0x002fc400000001ff */
[----:B------:R-:W-:-:S04]  /*03c0*/  FADD R4, R7, R4 ;  /* 0x0000000407047221 */ /* 0x000fc80000000000 */
[----:B------:R-:W-:Y:S01]  /*03d0*/  FFMA R7, R4, R9, 0.0013391353422775864601 ;  /* 0x3aaf85ed04077423 */ /* 0x000fe20000000009 */
[----:B------:R-:W-:Y:S02]  /*03e0*/  SEL R9, RZ, 0x83000000, P0 ;  /* 0x83000000ff097807 */ /* 0x000fe40000000000 */
[----:B------:R-:W-:Y:S01]  /*03f0*/  FSETP.NEU.AND P0, PT, R2, 1, PT ;  /* 0x3f8000000200780b */ /* 0x000fe20003f0d000 */
[C---:B------:R-:W-:Y:S01]  /*0400*/  FFMA R7, R4.reuse, R7, 0.0096188392490148544312 ;  /* 0x3c1d985604077423 */ /* 0x040fe20000000007 */
[----:B------:R-:W-:Y:S02]  /*0410*/  IADD3 R6, PT, PT, R9, 0x7f000000, RZ ;  /* 0x7f00000009067810 */ /* 0x000fe40007ffe0ff */
[----:B------:R-:W-:Y:S01]  /*0420*/  FSETP.EQ.OR P0, PT, R3, RZ, !P0 ;  /* 0x000000ff0300720b */ /* 0x000fe20004702400 */
[----:B------:R-:W-:Y:S01]  /*0430*/  FFMA R7, R4, R7, 0.055503588169813156128 ;  /* 0x3d6357bb04077423 */ /* 0x000fe20000000007 */
[----:B--2---:R-:W-:-:S03]  /*0440*/  LEA R9, R8, -R9, 0x17 ;  /* 0x8000000908097211 */ /* 0x004fc600078eb8ff */
[----:B------:R-:W-:-:S04]  /*0450*/  FFMA R7, R4, R7, 0.24022644758224487305 ;  /* 0x3e75fdec04077423 */ /* 0x000fc80000000007 */
[----:B------:R-:W-:-:S04]  /*0460*/  FFMA R7, R4, R7, 0.69314718246459960938 ;  /* 0x3f31721804077423 */ /* 0x000fc80000000007 */
[----:B------:R-:W-:-:S04]  /*0470*/  FFMA R7, R4, R7, 1 ;  /* 0x3f80000004077423 */ /* 0x000fc80000000007 */
[----:B------:R-:W-:-:S04]  /*0480*/  FMUL R6, R7, R6 ;  /* 0x0000000607067220 */ /* 0x000fc80000400000 */
[----:B------:R-:W-:Y:S01]  /*0490*/  FMUL R6, R6, R9 ;  /* 0x0000000906067220 */ /* 0x000fe20000400000 */
[----:B------:R-:W-:Y:S01]  /*04a0*/  @P1 FSEL R6, RZ, +INF , !P2 ;  /* 0x7f800000ff061808 */ /* 0x000fe20005000000 */
[----:B------:R-:W-:Y:S06]  /*04b0*/  @P0 BRA `(.L_x_80) ;  /* 0x00000000006c0947 */ /* 0x000fec0003800000 */
[----:B------:R-:W-:-:S04]  /*04c0*/  FSETP.NAN.AND P0, PT, |R3|, |R3|, PT ;  /* 0x400000030300720b */ /* 0x000fc80003f08200 */
[----:B------:R-:W-:-:S13]  /*04d0*/  FSETP.NUM.AND P0, PT, |R2|, |R2|, !P0 ;  /* 0x400000020200720b */ /* 0x000fda0004707200 */
[----:B------:R-:W-:Y:S01]  /*04e0*/  @!P0 FADD R5, R2, R3 ;  /* 0x0000000302058221 */ /* 0x000fe20000000000 */
[----:B------:R-:W-:Y:S06]  /*04f0*/  @!P0 BRA `(.L_x_80) ;  /* 0x00000000005c8947 */ /* 0x000fec0003800000 */
[----:B------:R-:W-:Y:S01]  /*0500*/  FMUL R7, R3, 0.5 ;  /* 0x3f00000003077820 */ /* 0x000fe20000400000 */
[----:B------:R-:W-:-:S04]  /*0510*/  FSETP.NEU.AND P0, PT, |R2|, +INF , PT ;  /* 0x7f8000000200780b */ /* 0x000fc80003f0d200 */
[----:B------:R-:W-:Y:S01]  /*0520*/  FSETP.NEU.AND P0, PT, R2, RZ, P0 ;  /* 0x000000ff0200720b */ /* 0x000fe2000070d000 */
[----:B------:R-:W0:Y:S03]  /*0530*/  FRND.TRUNC R7, R7 ;  /* 0x0000000700077307 */ /* 0x000e26000020d000 */
[----:B------:R-:W-:Y:S01]  /*0540*/  FSETP.GEU.OR P1, PT, R3, RZ, P0 ;  /* 0x000000ff0300720b */ /* 0x000fe2000072e400 */
[----:B0-----:R-:W-:-:S04]  /*0550*/  FADD R4, R7, R7 ;  /* 0x0000000707047221 */ /* 0x001fc80000000000 */
[----:B------:R-:W-:-:S04]  /*0560*/  FADD R8, -R4, R3 ;  /* 0x0000000304087221 */ /* 0x000fc80000000100 */
[----:B------:R-:W-:Y:S01]  /*0570*/  @!P0 FADD R4, R2, R2 ;  /* 0x0000000202048221 */ /* 0x000fe20000000000 */
[----:B------:R-:W-:-:S04]  /*0580*/  FSETP.NEU.AND P2, PT, |R8|, 1, !P0 ;  /* 0x3f8000000800780b */ /* 0x000fc8000474d200 */
[----:B------:R-:W-:-:S09]  /*0590*/  @!P1 LOP3.LUT R4, R4, 0x7f800000, RZ, 0x3c, !PT ;  /* 0x7f80000004049812 */ /* 0x000fd200078e3cff */
[----:B------:R-:W-:-:S04]  /*05a0*/  @P2 LOP3.LUT R4, R4, 0x7fffffff, RZ, 0xc0, !PT ;  /* 0x7fffffff04042812 */ /* 0x000fc800078ec0ff */
[----:B------:R-:W-:Y:S01]  /*05b0*/  @!P0 MOV R5, R4 ;  /* 0x0000000400058202 */ /* 0x000fe20000000f00 */
[----:B------:R-:W-:Y:S06]  /*05c0*/  @!P0 BRA `(.L_x_80) ;  /* 0x0000000000288947 */ /* 0x000fec0003800000 */
[----:B------:R-:W-:Y:S02]  /*05d0*/  FSETP.NEU.AND P0, PT, |R3|, +INF , PT ;  /* 0x7f8000000300780b */ /* 0x000fe40003f0d200 */
[----:B------:R-:W-:-:S13]  /*05e0*/  FSETP.EQ.AND P1, PT, R2, -1, PT ;  /* 0xbf8000000200780b */ /* 0x000fda0003f22000 */
[----:B------:R-:W-:Y:S05]  /*05f0*/  @!P0 BRA P1, `(.L_x_80) ;  /* 0x00000000001c8947 */ /* 0x000fea0000800000 */
[----:B------:R-:W-:Y:S02]  /*0600*/  FSETP.GEU.AND P1, PT, R2, RZ, PT ;  /* 0x000000ff0200720b */ /* 0x000fe40003f2e000 */
[----:B------:R-:W-:-:S11]  /*0610*/  MOV R5, R6 ;  /* 0x0000000600057202 */ /* 0x000fd60000000f00 */
[----:B------:R-:W0:Y:S01]  /*0620*/  @!P1 FRND.FLOOR R2, R3 ;  /* 0x0000000300029307 */ /* 0x000e220000205000 */
[----:B------:R-:W-:Y:S02]  /*0630*/  @!P1 FSETP.NEU.AND P2, PT, |R8|, 1, PT ;  /* 0x3f8000000800980b */ /* 0x000fe40003f4d200 */
[----:B0-----:R-:W-:Y:S02]  /*0640*/  @!P1 FSETP.NEU.AND P0, PT, R2, R3, PT ;  /* 0x000000030200920b */ /* 0x001fe40003f0d000 */
[----:B------:R-:W-:-:S04]  /*0650*/  @!P1 FSEL R2, R6, -R6, P2 ;  /* 0x8000000606029208 */ /* 0x000fc80001000000 */
[----:B------:R-:W-:-:S07]  /*0660*/  @!P1 FSEL R5, R2, +QNAN , !P0 ;  /* 0x7fffffff02059808 */ /* 0x000fce0004000000 */
.L_x_80:
[----:B------:R-:W-:Y:S05]  /*0670*/  BSYNC.RECONVERGENT B0 ;  /* 0x0000000000007941 */ /* 0x000fea0003800200 */
.L_x_79:
[----:B------:R-:W0:Y:S02]  /*0680*/  LDC.64 R2, c[0x0][0x398] ;  /* 0x0000e600ff027b82 */ /* 0x000e240000000a00 */
[----:B0-----:R-:W-:-:S05]  /*0690*/  IMAD.WIDE R2, R0, 0x4, R2 ;  /* 0x0000000400027825 */ /* 0x001fca00078e0202 */
[----:B------:R-:W-:Y:S01]  /*06a0*/  STG.E desc[UR4][R2.64], R5 ;  /* 0x0000000502007986 */ /* 0x000fe2000c101904 */
[----:B------:R-:W-:Y:S05]  /*06b0*/  EXIT ;  /* 0x000000000000794d */ /* 0x000fea0003800000 */
.L_x_81:
        /* <DEDUP_REMOVED lines=12> */
.L_x_125:


//--------------------- .text.squared             --------------------------
	.section	.text.squared,"ax",@progbits
	.align	128
        .global         squared
        .type           squared,@function
        .size           squared,(.L_x_126 - squared)
        .other          squared,@"STO_CUDA_ENTRY STV_DEFAULT"
squared:
.text.squared:
        /* <DEDUP_REMOVED lines=14> */
[----:B---3--:R-:W-:-:S05]  /*00e0*/  FMUL R7, R2, R2 ;  /* 0x0000000202077220 */ /* 0x008fca0000400000 */
[----:B------:R-:W-:Y:S01]  /*00f0*/  STG.E desc[UR4][R4.64], R7 ;  /* 0x0000000704007986 */ /* 0x000fe2000c101904 */
[----:B------:R-:W-:Y:S05]  /*0100*/  EXIT ;  /* 0x000000000000794d */ /* 0x000fea0003800000 */
.L_x_82:
        /* <DEDUP_REMOVED lines=15> */
.L_x_126:


//--------------------- .text.divScalar           --------------------------
	.section	.text.divScalar,"ax",@progbits
	.align	128
        .global         divScalar
        .type           divScalar,@function
        .size           divScalar,(.L_x_108 - divScalar)
        .other          divScalar,@"STO_CUDA_ENTRY STV_DEFAULT"
divScalar:
.text.divScalar:
        /* <DEDUP_REMOVED lines=10> */
[----:B------:R-:W2:Y:S01]  /*00a0*/  LDC R9, c[0x0][0x390] ;  /* 0x0000e400ff097b82 */ /* 0x000ea20000000800 */
[----:B0-----:R-:W-:-:S05]  /*00b0*/  IMAD.WIDE R4, R2, 0x4, R4 ;  /* 0x0000000402047825 */ /* 0x001fca00078e0204 */
[----:B-1----:R-:W3:Y:S01]  /*00c0*/  LDG.E R0, desc[UR4][R4.64] ;  /* 0x0000000404007981 */ /* 0x002ee2000c1e1900 */
[----:B------:R-:W-:Y:S01]  /*00d0*/  BSSY.RECONVERGENT B0, `(.L_x_83) ;  /* 0x000000c000007945 */ /* 0x000fe20003800200 */
[----:B--2---:R-:W0:Y:S02]  /*00e0*/  MUFU.RCP R3, R9 ;  /* 0x0000000900037308 */ /* 0x004e240000001000 */
[----:B0-----:R-:W-:-:S04]  /*00f0*/  FFMA R6, R3, -R9, 1 ;  /* 0x3f80000003067423 */ /* 0x001fc80000000809 */
[----:B------:R-:W-:Y:S02]  /*0100*/  FFMA R3, R3, R6, R3 ;  /* 0x0000000603037223 */ /* 0x000fe40000000003 */
[----:B---3--:R-:W0:Y:S02]  /*0110*/  FCHK P0, R0, R9 ;  /* 0x0000000900007302 */ /* 0x008e240000000000 */
[----:B------:R-:W-:-:S04]  /*0120*/  FFMA R6, R0, R3, RZ ;  /* 0x0000000300067223 */ /* 0x000fc800000000ff */
[----:B------:R-:W-:-:S04]  /*0130*/  FFMA R7, R6, -R9, R0 ;  /* 0x8000000906077223 */ /* 0x000fc80000000000 */
[----:B------:R-:W-:Y:S01]  /*0140*/  FFMA R7, R3, R7, R6 ;  /* 0x0000000703077223 */ /* 0x000fe20000000006 */
[----:B0-----:R-:W-:Y:S06]  /*0150*/  @!P0 BRA `(.L_x_84) ;  /* 0x00000000000c8947 */ /* 0x001fec0003800000 */
[----:B------:R-:W-:-:S07]  /*0160*/  MOV R4, 0x180 ;  /* 0x0000018000047802 */ /* 0x000fce0000000f00 */
[----:B------:R-:W-:Y:S05]  /*0170*/  CALL.REL.NOINC `($__internal_6_$__cuda_sm3x_div_rn_noftz_f32_slowpath) ;  /* 0x0000000000187944 */ /* 0x000fea0003c00000 */
[----:B------:R-:W-:-:S07]  /*0180*/  IMAD.MOV.U32 R7, RZ, RZ, R0 ;  /* 0x000000ffff077224 */ /* 0x000fce00078e0000 */
.L_x_84:
[----:B------:R-:W-:Y:S05]  /*0190*/  BSYNC.RECONVERGENT B0 ;  /* 0x0000000000007941 */ /* 0x000fea0003800200 */
.L_x_83:
[----:B------:R-:W0:Y:S02]  /*01a0*/  LDC.64 R4, c[0x0][0x398] ;  /* 0x0000e600ff047b82 */ /* 0x000e240000000a00 */
[----:B0-----:R-:W-:-:S05]  /*01b0*/  IMAD.WIDE R2, R2, 0x4, R4 ;  /* 0x0000000402027825 */ /* 0x001fca00078e0204 */
[----:B------:R-:W-:Y:S01]  /*01c0*/  STG.E desc[UR4][R2.64], R7 ;  /* 0x0000000702007986 */ /* 0x000fe2000c101904 */
[----:B------:R-:W-:Y:S05]  /*01d0*/  EXIT ;  /* 0x000000000000794d */ /* 0x000fea0003800000 */
        .weak           $__internal_6_$__cuda_sm3x_div_rn_noftz_f32_slowpath
        .type           $__internal_6_$__cuda_sm3x_div_rn_noftz_f32_slowpath,@function
        .size           $__internal_6_$__cuda_sm3x_div_rn_noftz_f32_slowpath,(.L_x_108 - $__internal_6_$__cuda_sm3x_div_rn_noftz_f32_slowpath)
$__internal_6_$__cuda_sm3x_div_rn_noftz_f32_slowpath:
[----:B------:R-:W0:Y:S01]  /*01e0*/  LDC R3, c[0x0][0x390] ;  /* 0x0000e400ff037b82 */ /* 0x000e220000000800 */
[--C-:B------:R-:W-:Y:S01]  /*01f0*/  SHF.R.U32.HI R5, RZ, 0x17, R0.reuse ;  /* 0x00000017ff057819 */ /* 0x100fe20000011600 */
[----:B------:R-:W1:Y:S01]  /*0200*/  LDCU UR6, c[0x0][0x390] ;  /* 0x00007200ff0677ac */ /* 0x000e620008000800 */
[----:B------:R-:W-:Y:S01]  /*0210*/  BSSY.RECONVERGENT B1, `(.L_x_85) ;  /* 0x0000064000017945 */ /* 0x000fe20003800200 */
[----:B------:R-:W-:Y:S01]  /*0220*/  IMAD.MOV.U32 R7, RZ, RZ, R0 ;  /* 0x000000ffff077224 */ /* 0x000fe200078e0000 */
[----:B------:R-:W-:-:S05]  /*0230*/  LOP3.LUT R5, R5, 0xff, RZ, 0xc0, !PT ;  /* 0x000000ff05057812 */ /* 0x000fca00078ec0ff */
[----:B------:R-:W-:Y:S02]  /*0240*/  VIADD R10, R5, 0xffffffff ;  /* 0xffffffff050a7836 */ /* 0x000fe40000000000 */
[----:B-1----:R-:W-:Y:S01]  /*0250*/  IMAD.U32 R8, RZ, RZ, UR6 ;  /* 0x00000006ff087e24 */ /* 0x002fe2000f8e00ff */
[----:B0-----:R-:W-:-:S04]  /*0260*/  SHF.R.U32.HI R6, RZ, 0x17, R3 ;  /* 0x00000017ff067819 */ /* 0x001fc80000011603 */
[----:B------:R-:W-:-:S05]  /*0270*/  LOP3.LUT R6, R6, 0xff, RZ, 0xc0, !PT ;  /* 0x000000ff06067812 */ /* 0x000fca00078ec0ff */
[----:B------:R-:W-:-:S05]  /*0280*/  VIADD R11, R6, 0xffffffff ;  /* 0xffffffff060b7836 */ /* 0x000fca0000000000 */
        /* <DEDUP_REMOVED lines=27> */
.L_x_86:
        /* <DEDUP_REMOVED lines=51> */
.L_x_93:
[----:B------:R-:W-:-:S04]  /*0770*/  LOP3.LUT R0, R0, 0x80000000, RZ, 0xc0, !PT ;  /* 0x8000000000007812 */ /* 0x000fc800078ec0ff */
[----:B------:R-:W-:Y:S01]  /*0780*/  LOP3.LUT R0, R0, 0x7f800000, RZ, 0xfc, !PT ;  /* 0x7f80000000007812 */ /* 0x000fe200078efcff */
[----:B------:R-:W-:Y:S06]  /*0790*/  BRA `(.L_x_94) ;  /* 0x0000000000047947 */ /* 0x000fec0003800000 */
.L_x_92:
[----:B------:R-:W-:-:S07]  /*07a0*/  IMAD R0, R6, 0x800000, R0 ;  /* 0x0080000006007824 */ /* 0x000fce00078e0200 */
.L_x_94:
[----:B------:R-:W-:Y:S05]  /*07b0*/  BSYNC.RECONVERGENT B2 ;  /* 0x0000000000027941 */ /* 0x000fea0003800200 */
.L_x_91:
[----:B------:R-:W-:Y:S05]  /*07c0*/  BRA `(.L_x_95) ;  /* 0x0000000000207947 */ /* 0x000fea0003800000 */
.L_x_90:
[----:B------:R-:W-:-:S04]  /*07d0*/  LOP3.LUT R0, R8, 0x80000000, R7, 0x48, !PT ;  /* 0x8000000008007812 */ /* 0x000fc800078e4807 */
[----:B------:R-:W-:Y:S01]  /*07e0*/  LOP3.LUT R0, R0, 0x7f800000, RZ, 0xfc, !PT ;  /* 0x7f80000000007812 */ /* 0x000fe200078efcff */
[----:B------:R-:W-:Y:S06]  /*07f0*/  BRA `(.L_x_95) ;  /* 0x0000000000147947 */ /* 0x000fec0003800000 */
.L_x_89:
[----:B------:R-:W-:Y:S01]  /*0800*/  LOP3.LUT R0, R8, 0x80000000, R7, 0x48, !PT ;  /* 0x8000000008007812 */ /* 0x000fe200078e4807 */
[----:B------:R-:W-:Y:S06]  /*0810*/  BRA `(.L_x_95) ;  /* 0x00000000000c7947 */ /* 0x000fec0003800000 */
.L_x_88:
[----:B------:R-:W0:Y:S01]  /*0820*/  MUFU.RSQ R0, -QNAN ;  /* 0xffc0000000007908 */ /* 0x000e220000001400 */
[----:B------:R-:W-:Y:S05]  /*0830*/  BRA `(.L_x_95) ;  /* 0x0000000000047947 */ /* 0x000fea0003800000 */
.L_x_87:
[----:B------:R-:W-:-:S07]  /*0840*/  FADD.FTZ R0, R0, R3 ;  /* 0x0000000300007221 */ /* 0x000fce0000010000 */
.L_x_95:
[----:B------:R-:W-:Y:S05]  /*0850*/  BSYNC.RECONVERGENT B1 ;  /* 0x0000000000017941 */ /* 0x000fea0003800200 */
.L_x_85:
[----:B------:R-:W-:-:S04]  /*0860*/  IMAD.MOV.U32 R5, RZ, RZ, 0x0 ;  /* 0x00000000ff057424 */ /* 0x000fc800078e00ff */
[----:B0-----:R-:W-:Y:S05]  /*0870*/  RET.REL.NODEC R4 `(divScalar) ;  /* 0xfffffff404e07950 */ /* 0x001fea0003c3ffff */
.L_x_96:
        /* <DEDUP_REMOVED lines=16> */
.L_x_108:


//--------------------- .text.multScalar          --------------------------
	.section	.text.multScalar,"ax",@progbits
	.align	128
        .global         multScalar
        .type           multScalar,@function
        .size           multScalar,(.L_x_128 - multScalar)
        .other          multScalar,@"STO_CUDA_ENTRY STV_DEFAULT"
multScalar:
.text.multScalar:
        /* <DEDUP_REMOVED lines=10> */
[----:B------:R-:W2:Y:S06]  /*00a0*/  LDCU UR6, c[0x0][0x390] ;  /* 0x00007200ff0677ac */ /* 0x000eac0008000800 */
[----:B------:R-:W3:Y:S01]  /*00b0*/  LDC.64 R4, c[0x0][0x398] ;  /* 0x0000e600ff047b82 */ /* 0x000ee20000000a00 */
[----:B0-----:R-:W-:-:S06]  /*00c0*/  IMAD.WIDE R2, R7, 0x4, R2 ;  /* 0x0000000407027825 */ /* 0x001fcc00078e0202 */
[----:B-1----:R-:W2:Y:S01]  /*00d0*/  LDG.E R2, desc[UR4][R2.64] ;  /* 0x0000000402027981 */ /* 0x002ea2000c1e1900 */
[----:B---3--:R-:W-:-:S04]  /*00e0*/  IMAD.WIDE R4, R7, 0x4, R4 ;  /* 0x0000000407047825 */ /* 0x008fc800078e0204 */
[----:B--2---:R-:W-:-:S05]  /*00f0*/  FMUL R7, R2, UR6 ;  /* 0x0000000602077c20 */ /* 0x004fca0008400000 */
[----:B------:R-:W-:Y:S01]  /*0100*/  STG.E desc[UR4][R4.64], R7 ;  /* 0x0000000704007986 */ /* 0x000fe2000c101904 */
[----:B------:R-:W-:Y:S05]  /*0110*/  EXIT ;  /* 0x000000000000794d */ /* 0x000fea0003800000 */
.L_x_97:
        /* <DEDUP_REMOVED lines=14> */
.L_x_128:


//--------------------- .text.subScalar           --------------------------
	.section	.text.subScalar,"ax",@progbits
	.align	128
        .global         subScalar
        .type           subScalar,@function
        .size           subScalar,(.L_x_129 - subScalar)
        .other          subScalar,@"STO_CUDA_ENTRY STV_DEFAULT"
subScalar:
.text.subScalar:
        /* <DEDUP_REMOVED lines=15> */
[----:B--2---:R-:W-:-:S05]  /*00f0*/  FADD R7, R2, -UR6 ;  /* 0x8000000602077e21 */ /* 0x004fca0008000000 */
[----:B------:R-:W-:Y:S01]  /*0100*/  STG.E desc[UR4][R4.64], R7 ;  /* 0x0000000704007986 */ /* 0x000fe2000c101904 */
[----:B------:R-:W-:Y:S05]  /*0110*/  EXIT ;  /* 0x000000000000794d */ /* 0x000fea0003800000 */
.L_x_98:
        /* <DEDUP_REMOVED lines=14> */
.L_x_129:


//--------------------- .text.addScalar           --------------------------
	.section	.text.addScalar,"ax",@progbits
	.align	128
        .global         addScalar
        .type           addScalar,@function
        .size           addScalar,(.L_x_130 - addScalar)
        .other          addScalar,@"STO_CUDA_ENTRY STV_DEFAULT"
addScalar:
.text.addScalar:
        /* <DEDUP_REMOVED lines=15> */
[----:B--2---:R-:W-:-:S05]  /*00f0*/  FADD R7, R2, UR6 ;  /* 0x0000000602077e21 */ /* 0x004fca0008000000 */
[----:B------:R-:W-:Y:S01]  /*0100*/  STG.E desc[UR4][R4.64], R7 ;  /* 0x0000000704007986 */ /* 0x000fe2000c101904 */
[----:B------:R-:W-:Y:S05]  /*0110*/  EXIT ;  /* 0x000000000000794d */ /* 0x000fea0003800000 */
.L_x_99:
        /* <DEDUP_REMOVED lines=14> */
.L_x_130:


//--------------------- .text.floorByScalar       --------------------------
	.section	.text.floorByScalar,"ax",@progbits
	.align	128
        .global         floorByScalar
        .type           floorByScalar,@function
        .size           floorByScalar,(.L_x_131 - floorByScalar)
        .other          floorByScalar,@"STO_CUDA_ENTRY STV_DEFAULT"
floorByScalar:
.text.floorByScalar:
        /* <DEDUP_REMOVED lines=14> */
[----:B---3--:R-:W-:Y:S01]  /*00e0*/  IMAD.WIDE R4, R7, 0x4, R4 ;  /* 0x0000000407047825 */ /* 0x008fe200078e0204 */
[----:B--2---:R-:W-:-:S04]  /*00f0*/  FSETP.GT.AND P0, PT, R2, UR6, PT ;  /* 0x0000000602007c0b */ /* 0x004fc8000bf04000 */
[----:B------:R-:W-:-:S05]  /*0100*/  FSEL R7, R2, UR6, P0 ;  /* 0x0000000602077c08 */ /* 0x000fca0008000000 */
[----:B------:R-:W-:Y:S01]  /*0110*/  STG.E desc[UR4][R4.64], R7 ;  /* 0x0000000704007986 */ /* 0x000fe2000c101904 */
[----:B------:R-:W-:Y:S05]  /*0120*/  EXIT ;  /* 0x000000000000794d */ /* 0x000fea0003800000 */
.L_x_100:
        /* <DEDUP_REMOVED lines=13> */
.L_x_131:


//--------------------- .text.capByScalar         --------------------------
	.section	.text.capByScalar,"ax",@progbits
	.align	128
        .global         capByScalar
        .type           capByScalar,@function
        .size           capByScalar,(.L_x_132 - capByScalar)
        .other          capByScalar,@"STO_CUDA_ENTRY STV_DEFAULT"
capByScalar:
.text.capByScalar:
        /* <DEDUP_REMOVED lines=15> */
[----:B--2---:R-:W-:-:S04]  /*00f0*/  FSETP.GEU.AND P0, PT, R2, UR6, PT ;  /* 0x0000000602007c0b */ /* 0x004fc8000bf0e000 */
[----:B------:R-:W-:-:S05]  /*0100*/  FSEL R7, R2, UR6, !P0 ;  /* 0x0000000602077c08 */ /* 0x000fca000c000000 */
[----:B------:R-:W-:Y:S01]  /*0110*/  STG.E desc[UR4][R4.64], R7 ;  /* 0x0000000704007986 */ /* 0x000fe2000c101904 */
[----:B------:R-:W-:Y:S05]  /*0120*/  EXIT ;  /* 0x000000000000794d */ /* 0x000fea0003800000 */
.L_x_101:
        /* <DEDUP_REMOVED lines=13> */
.L_x_132:


//--------------------- .nv.shared.reserved.0     --------------------------
	.section	.nv.shared.reserved.0,"aw",@nobits
	.weak		__nv_reservedSMEM_offset_0_alias
	.size		__nv_reservedSMEM_offset_0_alias, 0, 64
	.other		__nv_reservedSMEM_offset_0_alias,@"STO_CUDA_RESERVED_SHARED STV_DEFAULT"
__nv_reservedSMEM_offset_0_alias:
	.zero		0
	.zero		64


//--------------------- .nv.constant0.subRatio    --------------------------
	.section	.nv.constant0.subRatio,"a",@progbits
	.sectionflags	@""
	.align	4
.nv.constant0.subRatio:
	.zero		936


//--------------------- .nv.constant0.addRatio    --------------------------
	.section	.nv.constant0.addRatio,"a",@progbits
	.sectionflags	@""
	.align	4
.nv.constant0.addRatio:
	.zero		936


//--------------------- .nv.constant0.addProduct  --------------------------
	.section	.nv.constant0.addProduct,"a",@progbits
	.sectionflags	@""
	.align	4
.nv.constant0.addProduct:
	.zero		936


//--------------------- .nv.constant0.discount    --------------------------
	.section	.nv.constant0.discount,"a",@progbits
	.sectionflags	@""
	.align	4
.nv.constant0.discount:
	.zero		936


//--------------------- .nv.constant0.accrue      --------------------------
	.section	.nv.constant0.accrue,"a",@progbits
	.sectionflags	@""
	.align	4
.nv.constant0.accrue:
	.zero		936


//--------------------- .nv.constant0.cuDiv       --------------------------
	.section	.nv.constant0.cuDiv,"a",@progbits
	.sectionflags	@""
	.align	4
.nv.constant0.cuDiv:
	.zero		928


//--------------------- .nv.constant0.mult        --------------------------
	.section	.nv.constant0.mult,"a",@progbits
	.sectionflags	@""
	.align	4
.nv.constant0.mult:
	.zero		928


//--------------------- .nv.constant0.sub         --------------------------
	.section	.nv.constant0.sub,"a",@progbits
	.sectionflags	@""
	.align	4
.nv.constant0.sub:
	.zero		928


//--------------------- .nv.constant0.add         --------------------------
	.section	.nv.constant0.add,"a",@progbits
	.sectionflags	@""
	.align	4
.nv.constant0.add:
	.zero		928


//--------------------- .nv.constant0.cuFloor     --------------------------
	.section	.nv.constant0.cuFloor,"a",@progbits
	.sectionflags	@""
	.align	4
.nv.constant0.cuFloor:
	.zero		928


//--------------------- .nv.constant0.cap         --------------------------
	.section	.nv.constant0.cap,"a",@progbits
	.sectionflags	@""
	.align	4
.nv.constant0.cap:
	.zero		928


//--------------------- .nv.constant0.cuAbs       --------------------------
	.section	.nv.constant0.cuAbs,"a",@progbits
	.sectionflags	@""
	.align	4
.nv.constant0.cuAbs:
	.zero		920


//--------------------- .nv.constant0.invert      --------------------------
	.section	.nv.constant0.invert,"a",@progbits
	.sectionflags	@""
	.align	4
.nv.constant0.invert:
	.zero		920


//--------------------- .nv.constant0.cuLog       --------------------------
	.section	.nv.constant0.cuLog,"a",@progbits
	.sectionflags	@""
	.align	4
.nv.constant0.cuLog:
	.zero		920


//--------------------- .nv.constant0.cuExp       --------------------------
	.section	.nv.constant0.cuExp,"a",@progbits
	.sectionflags	@""
	.align	4
.nv.constant0.cuExp:
	.zero		920


//--------------------- .nv.constant0.cuSqrt      --------------------------
	.section	.nv.constant0.cuSqrt,"a",@progbits
	.sectionflags	@""
	.align	4
.nv.constant0.cuSqrt:
	.zero		920


//--------------------- .nv.constant0.cuPow       --------------------------
	.section	.nv.constant0.cuPow,"a",@progbits
	.sectionflags	@""
	.align	4
.nv.constant0.cuPow:
	.zero		928


//--------------------- .nv.constant0.squared     --------------------------
	.section	.nv.constant0.squared,"a",@progbits
	.sectionflags	@""
	.align	4
.nv.constant0.squared:
	.zero		920


//--------------------- .nv.constant0.divScalar   --------------------------
	.section	.nv.constant0.divScalar,"a",@progbits
	.sectionflags	@""
	.align	4
.nv.constant0.divScalar:
	.zero		928


//--------------------- .nv.constant0.multScalar  --------------------------
	.section	.nv.constant0.multScalar,"a",@progbits
	.sectionflags	@""
	.align	4
.nv.constant0.multScalar:
	.zero		928


//--------------------- .nv.constant0.subScalar   --------------------------
	.section	.nv.constant0.subScalar,"a",@progbits
	.sectionflags	@""
	.align	4
.nv.constant0.subScalar:
	.zero		928


//--------------------- .nv.constant0.addScalar   --------------------------
	.section	.nv.constant0.addScalar,"a",@progbits
	.sectionflags	@""
	.align	4
.nv.constant0.addScalar:
	.zero		928


//--------------------- .nv.constant0.floorByScalar --------------------------
	.section	.nv.constant0.floorByScalar,"a",@progbits
	.sectionflags	@""
	.align	4
.nv.constant0.floorByScalar:
	.zero		928


//--------------------- .nv.constant0.capByScalar --------------------------
	.section	.nv.constant0.capByScalar,"a",@progbits
	.sectionflags	@""
	.align	4
.nv.constant0.capByScalar:
	.zero		928


//--------------------- SYMBOLS --------------------------

	.type		.nv.reservedSmem.offset0,@object
	.size		.nv.reservedSmem.offset0,0x4
